//
// Generated by NVIDIA NVVM Compiler
//
// Compiler Build ID: CL-36424714
// Cuda compilation tools, release 13.0, V13.0.88
// Based on NVVM 20.0.0
//

.version 9.0
.target sm_100
.address_size 64

	// .globl	_Z28attention_fwd_bf16_mma_tiledPK13__nv_bfloat16S1_S1_PS_iiiiif
.extern .shared .align 16 .b8 smem_raw[];

.visible .entry _Z28attention_fwd_bf16_mma_tiledPK13__nv_bfloat16S1_S1_PS_iiiiif(
	.param .u64 .ptr .align 1 _Z28attention_fwd_bf16_mma_tiledPK13__nv_bfloat16S1_S1_PS_iiiiif_param_0,
	.param .u64 .ptr .align 1 _Z28attention_fwd_bf16_mma_tiledPK13__nv_bfloat16S1_S1_PS_iiiiif_param_1,
	.param .u64 .ptr .align 1 _Z28attention_fwd_bf16_mma_tiledPK13__nv_bfloat16S1_S1_PS_iiiiif_param_2,
	.param .u64 .ptr .align 1 _Z28attention_fwd_bf16_mma_tiledPK13__nv_bfloat16S1_S1_PS_iiiiif_param_3,
	.param .u32 _Z28attention_fwd_bf16_mma_tiledPK13__nv_bfloat16S1_S1_PS_iiiiif_param_4,
	.param .u32 _Z28attention_fwd_bf16_mma_tiledPK13__nv_bfloat16S1_S1_PS_iiiiif_param_5,
	.param .u32 _Z28attention_fwd_bf16_mma_tiledPK13__nv_bfloat16S1_S1_PS_iiiiif_param_6,
	.param .u32 _Z28attention_fwd_bf16_mma_tiledPK13__nv_bfloat16S1_S1_PS_iiiiif_param_7,
	.param .u32 _Z28attention_fwd_bf16_mma_tiledPK13__nv_bfloat16S1_S1_PS_iiiiif_param_8,
	.param .f32 _Z28attention_fwd_bf16_mma_tiledPK13__nv_bfloat16S1_S1_PS_iiiiif_param_9
)
.maxntid 256
{
	.reg .pred 	%p<117>;
	.reg .b16 	%rs<106>;
	.reg .b32 	%r<346>;
	.reg .b32 	%f<327>;
	.reg .b64 	%rd<102>;

	ld.param.u64 	%rd11, [_Z28attention_fwd_bf16_mma_tiledPK13__nv_bfloat16S1_S1_PS_iiiiif_param_0];
	ld.param.u64 	%rd12, [_Z28attention_fwd_bf16_mma_tiledPK13__nv_bfloat16S1_S1_PS_iiiiif_param_1];
	ld.param.u64 	%rd13, [_Z28attention_fwd_bf16_mma_tiledPK13__nv_bfloat16S1_S1_PS_iiiiif_param_2];
	ld.param.u32 	%r132, [_Z28attention_fwd_bf16_mma_tiledPK13__nv_bfloat16S1_S1_PS_iiiiif_param_4];
	ld.param.u32 	%r128, [_Z28attention_fwd_bf16_mma_tiledPK13__nv_bfloat16S1_S1_PS_iiiiif_param_5];
	ld.param.u32 	%r129, [_Z28attention_fwd_bf16_mma_tiledPK13__nv_bfloat16S1_S1_PS_iiiiif_param_6];
	ld.param.u32 	%r130, [_Z28attention_fwd_bf16_mma_tiledPK13__nv_bfloat16S1_S1_PS_iiiiif_param_7];
	ld.param.u32 	%r131, [_Z28attention_fwd_bf16_mma_tiledPK13__nv_bfloat16S1_S1_PS_iiiiif_param_8];
	cvta.to.global.u64 	%rd1, %rd12;
	cvta.to.global.u64 	%rd2, %rd11;
	cvta.to.global.u64 	%rd3, %rd13;
	mov.u32 	%r1, %ctaid.x;
	mul.lo.s32 	%r133, %r128, %r132;
	mul.lo.s32 	%r134, %r133, %r129;
	setp.ge.s32 	%p2, %r1, %r134;
	@%p2 bra 	$L__BB0_110;
	mul.lo.s32 	%r135, %r129, %r128;
	div.s32 	%r136, %r1, %r135;
	div.s32 	%r137, %r1, %r129;
	rem.s32 	%r138, %r137, %r128;
	mul.lo.s32 	%r2, %r131, %r1;
	mad.lo.s32 	%r139, %r136, %r128, %r138;
	mul.lo.s32 	%r140, %r131, %r130;
	mul.lo.s32 	%r3, %r140, %r139;
	mov.u32 	%r338, %tid.x;
	setp.ge.s32 	%p3, %r338, %r130;
	@%p3 bra 	$L__BB0_4;
	mov.u32 	%r5, %ntid.x;
	mov.u32 	%r309, %r338;
$L__BB0_3:
	shl.b32 	%r141, %r309, 2;
	mov.u32 	%r142, smem_raw;
	add.s32 	%r143, %r142, %r141;
	mov.b32 	%r144, 0;
	st.shared.u32 	[%r143], %r144;
	add.s32 	%r309, %r309, %r5;
	setp.lt.s32 	%p4, %r309, %r130;
	@%p4 bra 	$L__BB0_3;
$L__BB0_4:
	shl.b32 	%r145, %r130, 2;
	mov.u32 	%r146, smem_raw;
	add.s32 	%r8, %r146, %r145;
	bar.sync 	0;
	setp.lt.s32 	%p5, %r131, 1;
	@%p5 bra 	$L__BB0_11;
	add.s32 	%r9, %r8, 4224;
	mov.u32 	%r10, %ntid.x;
	shr.u32 	%r11, %r338, 2;
	and.b32  	%r12, %r338, 3;
	mov.b32 	%r310, 0;
	mov.u32 	%r311, %r310;
$L__BB0_6:
	mov.u32 	%r16, %r311;
	add.s32 	%r311, %r16, 128;
	min.s32 	%r18, %r131, %r311;
	and.b32  	%r19, %r18, 7;
	and.b32  	%r20, %r18, 15;
	sub.s32 	%r21, %r18, %r16;
	setp.ge.s32 	%p6, %r338, %r21;
	@%p6 bra 	$L__BB0_9;
	add.s32 	%r22, %r16, %r2;
	mov.u32 	%r312, %r338;
$L__BB0_8:
	add.s32 	%r148, %r22, %r312;
	mul.wide.s32 	%rd14, %r148, 2;
	add.s64 	%rd15, %rd2, %rd14;
	ld.global.nc.u16 	%rs2, [%rd15];
	shl.b32 	%r149, %r312, 1;
	add.s32 	%r150, %r8, %r149;
	st.shared.u16 	[%r150+128], %rs2;
	st.shared.u16 	[%r150+384], %rs2;
	st.shared.u16 	[%r150+640], %rs2;
	st.shared.u16 	[%r150+896], %rs2;
	st.shared.u16 	[%r150+1152], %rs2;
	st.shared.u16 	[%r150+1408], %rs2;
	st.shared.u16 	[%r150+1664], %rs2;
	st.shared.u16 	[%r150+1920], %rs2;
	st.shared.u16 	[%r150+2176], %rs2;
	st.shared.u16 	[%r150+2432], %rs2;
	st.shared.u16 	[%r150+2688], %rs2;
	st.shared.u16 	[%r150+2944], %rs2;
	st.shared.u16 	[%r150+3200], %rs2;
	st.shared.u16 	[%r150+3456], %rs2;
	st.shared.u16 	[%r150+3712], %rs2;
	st.shared.u16 	[%r150+3968], %rs2;
	add.s32 	%r312, %r312, %r10;
	setp.lt.s32 	%p7, %r312, %r21;
	@%p7 bra 	$L__BB0_8;
$L__BB0_9:
	setp.lt.s32 	%p8, %r130, 1;
	bar.sync 	0;
	@%p8 bra 	$L__BB0_10;
	bra.uni 	$L__BB0_35;
$L__BB0_10:
	setp.lt.s32 	%p65, %r311, %r131;
	add.s32 	%r310, %r310, 1;
	@%p65 bra 	$L__BB0_6;
$L__BB0_11:
	setp.ge.s32 	%p66, %r338, %r130;
	@%p66 bra 	$L__BB0_14;
	mov.u32 	%r14, %ntid.x;
	mov.u32 	%r227, smem_raw;
	mov.u32 	%r333, %r338;
$L__BB0_13:
	ld.param.f32 	%f302, [_Z28attention_fwd_bf16_mma_tiledPK13__nv_bfloat16S1_S1_PS_iiiiif_param_9];
	shl.b32 	%r226, %r333, 2;
	add.s32 	%r228, %r227, %r226;
	ld.shared.f32 	%f147, [%r228];
	mul.f32 	%f148, %f302, %f147;
	st.shared.f32 	[%r228], %f148;
	add.s32 	%r333, %r333, %r14;
	setp.lt.s32 	%p67, %r333, %r130;
	@%p67 bra 	$L__BB0_13;
$L__BB0_14:
	setp.ge.s32 	%p68, %r338, %r130;
	bar.sync 	0;
	mov.f32 	%f314, 0fFF800000;
	@%p68 bra 	$L__BB0_17;
	mov.f32 	%f314, 0fFF800000;
	mov.u32 	%r88, %ntid.x;
	mov.u32 	%r230, smem_raw;
	mov.u32 	%r334, %r338;
$L__BB0_16:
	shl.b32 	%r229, %r334, 2;
	add.s32 	%r231, %r230, %r229;
	ld.shared.f32 	%f151, [%r231];
	max.f32 	%f314, %f314, %f151;
	add.s32 	%r334, %r334, %r88;
	setp.lt.s32 	%p69, %r334, %r130;
	@%p69 bra 	$L__BB0_16;
$L__BB0_17:
	mov.b32 	%r232, %f314;
	shfl.sync.bfly.b32	%r233|%p70, %r232, 16, 31, -1;
	mov.b32 	%f152, %r233;
	max.f32 	%f153, %f314, %f152;
	mov.b32 	%r234, %f153;
	shfl.sync.bfly.b32	%r235|%p71, %r234, 8, 31, -1;
	mov.b32 	%f154, %r235;
	max.f32 	%f155, %f153, %f154;
	mov.b32 	%r236, %f155;
	shfl.sync.bfly.b32	%r237|%p72, %r236, 4, 31, -1;
	mov.b32 	%f156, %r237;
	max.f32 	%f157, %f155, %f156;
	mov.b32 	%r238, %f157;
	shfl.sync.bfly.b32	%r239|%p73, %r238, 2, 31, -1;
	mov.b32 	%f158, %r239;
	max.f32 	%f159, %f157, %f158;
	mov.b32 	%r240, %f159;
	shfl.sync.bfly.b32	%r241|%p74, %r240, 1, 31, -1;
	mov.b32 	%f160, %r241;
	max.f32 	%f22, %f159, %f160;
	and.b32  	%r91, %r338, 31;
	setp.ne.s32 	%p75, %r91, 0;
	shr.u32 	%r242, %r338, 3;
	and.b32  	%r243, %r242, 28;
	add.s32 	%r92, %r8, %r243;
	@%p75 bra 	$L__BB0_19;
	st.shared.f32 	[%r92], %f22;
$L__BB0_19:
	bar.sync 	0;
	setp.gt.u32 	%p76, %r338, 31;
	shl.b32 	%r244, %r338, 2;
	add.s32 	%r93, %r8, %r244;
	@%p76 bra 	$L__BB0_24;
	mov.u32 	%r245, %ntid.x;
	add.s32 	%r246, %r245, 31;
	shr.u32 	%r247, %r246, 5;
	setp.ge.u32 	%p77, %r338, %r247;
	mov.f32 	%f315, 0fFF800000;
	@%p77 bra 	$L__BB0_22;
	ld.shared.f32 	%f315, [%r93];
$L__BB0_22:
	mov.b32 	%r248, %f315;
	shfl.sync.bfly.b32	%r249|%p78, %r248, 16, 31, -1;
	mov.b32 	%f162, %r249;
	max.f32 	%f163, %f315, %f162;
	mov.b32 	%r250, %f163;
	shfl.sync.bfly.b32	%r251|%p79, %r250, 8, 31, -1;
	mov.b32 	%f164, %r251;
	max.f32 	%f165, %f163, %f164;
	mov.b32 	%r252, %f165;
	shfl.sync.bfly.b32	%r253|%p80, %r252, 4, 31, -1;
	mov.b32 	%f166, %r253;
	max.f32 	%f167, %f165, %f166;
	mov.b32 	%r254, %f167;
	shfl.sync.bfly.b32	%r255|%p81, %r254, 2, 31, -1;
	mov.b32 	%f168, %r255;
	max.f32 	%f169, %f167, %f168;
	mov.b32 	%r256, %f169;
	shfl.sync.bfly.b32	%r257|%p82, %r256, 1, 31, -1;
	mov.b32 	%f170, %r257;
	max.f32 	%f25, %f169, %f170;
	setp.ne.s32 	%p83, %r338, 0;
	@%p83 bra 	$L__BB0_24;
	st.shared.f32 	[%r8], %f25;
$L__BB0_24:
	setp.ge.s32 	%p84, %r338, %r130;
	bar.sync 	0;
	mov.f32 	%f317, 0f00000000;
	@%p84 bra 	$L__BB0_27;
	ld.shared.f32 	%f26, [%r8];
	mov.f32 	%f317, 0f00000000;
	mov.u32 	%r94, %ntid.x;
	mov.u32 	%r259, smem_raw;
	mov.u32 	%r335, %r338;
$L__BB0_26:
	shl.b32 	%r258, %r335, 2;
	add.s32 	%r260, %r259, %r258;
	ld.shared.f32 	%f173, [%r260];
	sub.f32 	%f174, %f173, %f26;
	fma.rn.f32 	%f175, %f174, 0f3BBB989D, 0f3F000000;
	cvt.sat.f32.f32 	%f176, %f175;
	mov.f32 	%f177, 0f4B400001;
	mov.f32 	%f178, 0f437C0000;
	fma.rm.f32 	%f179, %f176, %f178, %f177;
	add.f32 	%f180, %f179, 0fCB40007F;
	neg.f32 	%f181, %f180;
	fma.rn.f32 	%f182, %f174, 0f3FB8AA3B, %f181;
	fma.rn.f32 	%f183, %f174, 0f32A57060, %f182;
	mov.b32 	%r261, %f179;
	shl.b32 	%r262, %r261, 23;
	mov.b32 	%f184, %r262;
	ex2.approx.ftz.f32 	%f185, %f183;
	mul.f32 	%f186, %f185, %f184;
	st.shared.f32 	[%r260], %f186;
	add.f32 	%f317, %f317, %f186;
	add.s32 	%r335, %r335, %r94;
	setp.lt.s32 	%p85, %r335, %r130;
	@%p85 bra 	$L__BB0_26;
$L__BB0_27:
	setp.ne.s32 	%p86, %r91, 0;
	mov.b32 	%r263, %f317;
	shfl.sync.bfly.b32	%r264|%p87, %r263, 16, 31, -1;
	mov.b32 	%f187, %r264;
	add.f32 	%f188, %f317, %f187;
	mov.b32 	%r265, %f188;
	shfl.sync.bfly.b32	%r266|%p88, %r265, 8, 31, -1;
	mov.b32 	%f189, %r266;
	add.f32 	%f190, %f188, %f189;
	mov.b32 	%r267, %f190;
	shfl.sync.bfly.b32	%r268|%p89, %r267, 4, 31, -1;
	mov.b32 	%f191, %r268;
	add.f32 	%f192, %f190, %f191;
	mov.b32 	%r269, %f192;
	shfl.sync.bfly.b32	%r270|%p90, %r269, 2, 31, -1;
	mov.b32 	%f193, %r270;
	add.f32 	%f194, %f192, %f193;
	mov.b32 	%r271, %f194;
	shfl.sync.bfly.b32	%r272|%p91, %r271, 1, 31, -1;
	mov.b32 	%f195, %r272;
	add.f32 	%f30, %f194, %f195;
	@%p86 bra 	$L__BB0_29;
	st.shared.f32 	[%r92], %f30;
$L__BB0_29:
	setp.gt.u32 	%p92, %r338, 31;
	bar.sync 	0;
	@%p92 bra 	$L__BB0_34;
	mov.u32 	%r273, %ntid.x;
	add.s32 	%r274, %r273, 31;
	shr.u32 	%r275, %r274, 5;
	setp.ge.u32 	%p93, %r338, %r275;
	mov.f32 	%f318, 0f00000000;
	@%p93 bra 	$L__BB0_32;
	ld.shared.f32 	%f318, [%r93];
$L__BB0_32:
	mov.b32 	%r276, %f318;
	shfl.sync.bfly.b32	%r277|%p94, %r276, 16, 31, -1;
	mov.b32 	%f197, %r277;
	add.f32 	%f198, %f318, %f197;
	mov.b32 	%r278, %f198;
	shfl.sync.bfly.b32	%r279|%p95, %r278, 8, 31, -1;
	mov.b32 	%f199, %r279;
	add.f32 	%f200, %f198, %f199;
	mov.b32 	%r280, %f200;
	shfl.sync.bfly.b32	%r281|%p96, %r280, 4, 31, -1;
	mov.b32 	%f201, %r281;
	add.f32 	%f202, %f200, %f201;
	mov.b32 	%r282, %f202;
	shfl.sync.bfly.b32	%r283|%p97, %r282, 2, 31, -1;
	mov.b32 	%f203, %r283;
	add.f32 	%f204, %f202, %f203;
	mov.b32 	%r284, %f204;
	shfl.sync.bfly.b32	%r285|%p98, %r284, 1, 31, -1;
	mov.b32 	%f205, %r285;
	add.f32 	%f33, %f204, %f205;
	setp.ne.s32 	%p99, %r338, 0;
	@%p99 bra 	$L__BB0_34;
	st.shared.f32 	[%r8], %f33;
$L__BB0_34:
	setp.ge.s32 	%p100, %r338, %r130;
	bar.sync 	0;
	ld.shared.f32 	%f34, [%r8];
	@%p100 bra 	$L__BB0_91;
	bra.uni 	$L__BB0_87;
$L__BB0_35:
	shl.b32 	%r152, %r310, 7;
	sub.s32 	%r153, %r18, %r152;
	setp.gt.s32 	%p9, %r21, 15;
	setp.eq.s32 	%p10, %r20, 0;
	and.pred  	%p1, %p9, %p10;
	add.s32 	%r25, %r16, %r2;
	add.s32 	%r26, %r16, %r3;
	sub.s32 	%r27, %r153, %r20;
	and.b32  	%r28, %r18, 3;
	add.s32 	%r29, %r153, -1;
	mov.b32 	%r313, 0;
	not.pred 	%p12, %p1;
	cvt.u64.u32 	%rd41, %r25;
$L__BB0_36:
	add.s32 	%r31, %r313, 8;
	min.s32 	%r32, %r31, %r130;
	sub.s32 	%r154, %r32, %r313;
	setp.ne.s32 	%p11, %r154, 8;
	or.pred  	%p13, %p11, %p12;
	@%p13 bra 	$L__BB0_69;
	setp.ge.s32 	%p26, %r338, %r21;
	setp.ge.s32 	%p27, %r313, %r130;
	or.pred  	%p28, %p27, %p26;
	@%p28 bra 	$L__BB0_40;
	mad.lo.s32 	%r33, %r313, %r131, %r26;
	mov.u32 	%r314, %r338;
$L__BB0_39:
	shl.b32 	%r170, %r314, 4;
	add.s32 	%r171, %r8, %r170;
	add.s32 	%r172, %r33, %r314;
	mul.wide.s32 	%rd45, %r172, 2;
	add.s64 	%rd46, %rd1, %rd45;
	ld.global.nc.u16 	%rs65, [%rd46];
	st.shared.u16 	[%r171+4224], %rs65;
	add.s32 	%r314, %r314, %r10;
	setp.lt.s32 	%p29, %r314, %r21;
	@%p29 bra 	$L__BB0_39;
$L__BB0_40:
	setp.ge.s32 	%p30, %r338, %r21;
	add.s32 	%r36, %r313, 1;
	setp.ge.s32 	%p31, %r36, %r130;
	or.pred  	%p32, %p31, %p30;
	@%p32 bra 	$L__BB0_43;
	mad.lo.s32 	%r37, %r36, %r131, %r26;
	mov.u32 	%r315, %r338;
$L__BB0_42:
	shl.b32 	%r173, %r315, 4;
	add.s32 	%r174, %r9, %r173;
	add.s32 	%r175, %r37, %r315;
	mul.wide.s32 	%rd47, %r175, 2;
	add.s64 	%rd48, %rd1, %rd47;
	ld.global.nc.u16 	%rs66, [%rd48];
	st.shared.u16 	[%r174+2], %rs66;
	add.s32 	%r315, %r315, %r10;
	setp.lt.s32 	%p33, %r315, %r21;
	@%p33 bra 	$L__BB0_42;
$L__BB0_43:
	setp.ge.s32 	%p34, %r338, %r21;
	add.s32 	%r40, %r313, 2;
	setp.ge.s32 	%p35, %r40, %r130;
	or.pred  	%p36, %p35, %p34;
	@%p36 bra 	$L__BB0_46;
	mad.lo.s32 	%r41, %r40, %r131, %r26;
	mov.u32 	%r316, %r338;
$L__BB0_45:
	shl.b32 	%r176, %r316, 4;
	add.s32 	%r177, %r9, %r176;
	add.s32 	%r178, %r41, %r316;
	mul.wide.s32 	%rd49, %r178, 2;
	add.s64 	%rd50, %rd1, %rd49;
	ld.global.nc.u16 	%rs67, [%rd50];
	st.shared.u16 	[%r177+4], %rs67;
	add.s32 	%r316, %r316, %r10;
	setp.lt.s32 	%p37, %r316, %r21;
	@%p37 bra 	$L__BB0_45;
$L__BB0_46:
	setp.ge.s32 	%p38, %r338, %r21;
	add.s32 	%r44, %r313, 3;
	setp.ge.s32 	%p39, %r44, %r130;
	or.pred  	%p40, %p39, %p38;
	@%p40 bra 	$L__BB0_49;
	mad.lo.s32 	%r45, %r44, %r131, %r26;
	mov.u32 	%r317, %r338;
$L__BB0_48:
	shl.b32 	%r179, %r317, 4;
	add.s32 	%r180, %r9, %r179;
	add.s32 	%r181, %r45, %r317;
	mul.wide.s32 	%rd51, %r181, 2;
	add.s64 	%rd52, %rd1, %rd51;
	ld.global.nc.u16 	%rs68, [%rd52];
	st.shared.u16 	[%r180+6], %rs68;
	add.s32 	%r317, %r317, %r10;
	setp.lt.s32 	%p41, %r317, %r21;
	@%p41 bra 	$L__BB0_48;
$L__BB0_49:
	setp.ge.s32 	%p42, %r338, %r21;
	add.s32 	%r48, %r313, 4;
	setp.ge.s32 	%p43, %r48, %r130;
	or.pred  	%p44, %p43, %p42;
	@%p44 bra 	$L__BB0_52;
	mad.lo.s32 	%r49, %r48, %r131, %r26;
	mov.u32 	%r318, %r338;
$L__BB0_51:
	shl.b32 	%r182, %r318, 4;
	add.s32 	%r183, %r9, %r182;
	add.s32 	%r184, %r49, %r318;
	mul.wide.s32 	%rd53, %r184, 2;
	add.s64 	%rd54, %rd1, %rd53;
	ld.global.nc.u16 	%rs69, [%rd54];
	st.shared.u16 	[%r183+8], %rs69;
	add.s32 	%r318, %r318, %r10;
	setp.lt.s32 	%p45, %r318, %r21;
	@%p45 bra 	$L__BB0_51;
$L__BB0_52:
	setp.ge.s32 	%p46, %r338, %r21;
	add.s32 	%r52, %r313, 5;
	setp.ge.s32 	%p47, %r52, %r130;
	or.pred  	%p48, %p47, %p46;
	@%p48 bra 	$L__BB0_55;
	mad.lo.s32 	%r53, %r52, %r131, %r26;
	mov.u32 	%r319, %r338;
$L__BB0_54:
	shl.b32 	%r185, %r319, 4;
	add.s32 	%r186, %r9, %r185;
	add.s32 	%r187, %r53, %r319;
	mul.wide.s32 	%rd55, %r187, 2;
	add.s64 	%rd56, %rd1, %rd55;
	ld.global.nc.u16 	%rs70, [%rd56];
	st.shared.u16 	[%r186+10], %rs70;
	add.s32 	%r319, %r319, %r10;
	setp.lt.s32 	%p49, %r319, %r21;
	@%p49 bra 	$L__BB0_54;
$L__BB0_55:
	setp.ge.s32 	%p50, %r338, %r21;
	add.s32 	%r56, %r313, 6;
	setp.ge.s32 	%p51, %r56, %r130;
	or.pred  	%p52, %p51, %p50;
	@%p52 bra 	$L__BB0_58;
	mad.lo.s32 	%r57, %r56, %r131, %r26;
	mov.u32 	%r320, %r338;
$L__BB0_57:
	shl.b32 	%r188, %r320, 4;
	add.s32 	%r189, %r9, %r188;
	add.s32 	%r190, %r57, %r320;
	mul.wide.s32 	%rd57, %r190, 2;
	add.s64 	%rd58, %rd1, %rd57;
	ld.global.nc.u16 	%rs71, [%rd58];
	st.shared.u16 	[%r189+12], %rs71;
	add.s32 	%r320, %r320, %r10;
	setp.lt.s32 	%p53, %r320, %r21;
	@%p53 bra 	$L__BB0_57;
$L__BB0_58:
	setp.ge.s32 	%p54, %r338, %r21;
	add.s32 	%r60, %r313, 7;
	setp.ge.s32 	%p55, %r60, %r130;
	or.pred  	%p56, %p55, %p54;
	@%p56 bra 	$L__BB0_61;
	mad.lo.s32 	%r61, %r60, %r131, %r26;
	mov.u32 	%r321, %r338;
$L__BB0_60:
	shl.b32 	%r191, %r321, 4;
	add.s32 	%r192, %r9, %r191;
	add.s32 	%r193, %r61, %r321;
	mul.wide.s32 	%rd59, %r193, 2;
	add.s64 	%rd60, %rd1, %rd59;
	ld.global.nc.u16 	%rs72, [%rd60];
	st.shared.u16 	[%r192+14], %rs72;
	add.s32 	%r321, %r321, %r10;
	setp.lt.s32 	%p57, %r321, %r21;
	@%p57 bra 	$L__BB0_60;
$L__BB0_61:
	setp.gt.u32 	%p58, %r338, 31;
	bar.sync 	0;
	@%p58 bra 	$L__BB0_68;
	setp.lt.s32 	%p59, %r21, 16;
	mov.f32 	%f303, 0f00000000;
	mov.f32 	%f304, %f303;
	@%p59 bra 	$L__BB0_66;
	mov.b32 	%r326, 16;
	mov.b32 	%r322, 0;
	mov.u32 	%r323, %r322;
	mov.u32 	%r324, %r322;
	mov.u32 	%r325, %r322;
	mov.u32 	%r327, %r322;
$L__BB0_64:
	mov.u32 	%r68, %r326;
	shl.b32 	%r210, %r11, 7;
	or.b32  	%r211, %r210, %r12;
	add.s32 	%r212, %r211, %r327;
	shl.b32 	%r213, %r212, 1;
	add.s32 	%r214, %r8, %r213;
	ld.shared.u16 	%r200, [%r214+128];
	ld.shared.u16 	%r201, [%r214+2176];
	ld.shared.u16 	%r202, [%r214+136];
	ld.shared.u16 	%r203, [%r214+2184];
	add.s32 	%r215, %r327, %r12;
	shl.b32 	%r216, %r215, 3;
	add.s32 	%r217, %r216, %r11;
	shl.b32 	%r218, %r217, 1;
	add.s32 	%r219, %r8, %r218;
	ld.shared.u16 	%r204, [%r219+4224];
	ld.shared.u16 	%r205, [%r219+4288];
	// begin inline asm
	mma.sync.aligned.m16n8k16.row.col.f32.bf16.bf16.f32 {%r325, %r324, %r323, %r322}, {%r200, %r201, %r202, %r203}, {%r204, %r205}, {%r325, %r324, %r323, %r322};
	// end inline asm
	setp.lt.s32 	%p60, %r68, %r21;
	add.s32 	%r326, %r68, 16;
	setp.le.s32 	%p61, %r326, %r21;
	and.pred  	%p62, %p60, %p61;
	mov.u32 	%r327, %r68;
	@%p62 bra 	$L__BB0_64;
	mov.b32 	%f304, %r325;
	mov.b32 	%f303, %r324;
$L__BB0_66:
	and.b32  	%r220, %r338, 31;
	setp.gt.u32 	%p63, %r220, 3;
	@%p63 bra 	$L__BB0_68;
	shl.b32 	%r221, %r12, 1;
	add.s32 	%r222, %r313, %r221;
	shl.b32 	%r223, %r222, 2;
	mov.u32 	%r224, smem_raw;
	add.s32 	%r225, %r224, %r223;
	atom.shared.add.f32 	%f145, [%r225], %f304;
	atom.shared.add.f32 	%f146, [%r225+4], %f303;
$L__BB0_68:
	bar.sync 	0;
	bra.uni 	$L__BB0_86;
$L__BB0_69:
	add.s32 	%r328, %r313, %r338;
	setp.ge.s32 	%p14, %r328, %r32;
	@%p14 bra 	$L__BB0_85;
$L__BB0_70:
	setp.lt.s32 	%p15, %r21, 1;
	mov.f32 	%f312, 0f00000000;
	@%p15 bra 	$L__BB0_84;
	setp.lt.u32 	%p16, %r29, 15;
	mad.lo.s32 	%r77, %r328, %r131, %r26;
	mov.f32 	%f312, 0f00000000;
	mov.b32 	%r331, 0;
	@%p16 bra 	$L__BB0_74;
	mov.f32 	%f312, 0f00000000;
	mov.b32 	%r329, 0;
$L__BB0_73:
	.pragma "nounroll";
	add.s32 	%r157, %r25, %r329;
	mul.wide.u32 	%rd16, %r157, 2;
	add.s64 	%rd17, %rd2, %rd16;
	ld.global.nc.u16 	%rs3, [%rd17];
	// begin inline asm
	{ cvt.f32.bf16 %f54, %rs3;}

	// end inline asm
	add.s32 	%r158, %r77, %r329;
	mul.wide.s32 	%rd18, %r158, 2;
	add.s64 	%rd19, %rd1, %rd18;
	ld.global.nc.u16 	%rs4, [%rd19];
	// begin inline asm
	{ cvt.f32.bf16 %f55, %rs4;}

	// end inline asm
	fma.rn.f32 	%f86, %f54, %f55, %f312;
	ld.global.nc.u16 	%rs5, [%rd17+2];
	// begin inline asm
	{ cvt.f32.bf16 %f56, %rs5;}

	// end inline asm
	ld.global.nc.u16 	%rs6, [%rd19+2];
	// begin inline asm
	{ cvt.f32.bf16 %f57, %rs6;}

	// end inline asm
	fma.rn.f32 	%f87, %f56, %f57, %f86;
	ld.global.nc.u16 	%rs7, [%rd17+4];
	// begin inline asm
	{ cvt.f32.bf16 %f58, %rs7;}

	// end inline asm
	ld.global.nc.u16 	%rs8, [%rd19+4];
	// begin inline asm
	{ cvt.f32.bf16 %f59, %rs8;}

	// end inline asm
	fma.rn.f32 	%f88, %f58, %f59, %f87;
	ld.global.nc.u16 	%rs9, [%rd17+6];
	// begin inline asm
	{ cvt.f32.bf16 %f60, %rs9;}

	// end inline asm
	ld.global.nc.u16 	%rs10, [%rd19+6];
	// begin inline asm
	{ cvt.f32.bf16 %f61, %rs10;}

	// end inline asm
	fma.rn.f32 	%f89, %f60, %f61, %f88;
	ld.global.nc.u16 	%rs11, [%rd17+8];
	// begin inline asm
	{ cvt.f32.bf16 %f62, %rs11;}

	// end inline asm
	ld.global.nc.u16 	%rs12, [%rd19+8];
	// begin inline asm
	{ cvt.f32.bf16 %f63, %rs12;}

	// end inline asm
	fma.rn.f32 	%f90, %f62, %f63, %f89;
	ld.global.nc.u16 	%rs13, [%rd17+10];
	// begin inline asm
	{ cvt.f32.bf16 %f64, %rs13;}

	// end inline asm
	ld.global.nc.u16 	%rs14, [%rd19+10];
	// begin inline asm
	{ cvt.f32.bf16 %f65, %rs14;}

	// end inline asm
	fma.rn.f32 	%f91, %f64, %f65, %f90;
	ld.global.nc.u16 	%rs15, [%rd17+12];
	// begin inline asm
	{ cvt.f32.bf16 %f66, %rs15;}

	// end inline asm
	ld.global.nc.u16 	%rs16, [%rd19+12];
	// begin inline asm
	{ cvt.f32.bf16 %f67, %rs16;}

	// end inline asm
	fma.rn.f32 	%f92, %f66, %f67, %f91;
	ld.global.nc.u16 	%rs17, [%rd17+14];
	// begin inline asm
	{ cvt.f32.bf16 %f68, %rs17;}

	// end inline asm
	ld.global.nc.u16 	%rs18, [%rd19+14];
	// begin inline asm
	{ cvt.f32.bf16 %f69, %rs18;}

	// end inline asm
	fma.rn.f32 	%f93, %f68, %f69, %f92;
	ld.global.nc.u16 	%rs19, [%rd17+16];
	// begin inline asm
	{ cvt.f32.bf16 %f70, %rs19;}

	// end inline asm
	ld.global.nc.u16 	%rs20, [%rd19+16];
	// begin inline asm
	{ cvt.f32.bf16 %f71, %rs20;}

	// end inline asm
	fma.rn.f32 	%f94, %f70, %f71, %f93;
	ld.global.nc.u16 	%rs21, [%rd17+18];
	// begin inline asm
	{ cvt.f32.bf16 %f72, %rs21;}

	// end inline asm
	ld.global.nc.u16 	%rs22, [%rd19+18];
	// begin inline asm
	{ cvt.f32.bf16 %f73, %rs22;}

	// end inline asm
	fma.rn.f32 	%f95, %f72, %f73, %f94;
	ld.global.nc.u16 	%rs23, [%rd17+20];
	// begin inline asm
	{ cvt.f32.bf16 %f74, %rs23;}

	// end inline asm
	ld.global.nc.u16 	%rs24, [%rd19+20];
	// begin inline asm
	{ cvt.f32.bf16 %f75, %rs24;}

	// end inline asm
	fma.rn.f32 	%f96, %f74, %f75, %f95;
	ld.global.nc.u16 	%rs25, [%rd17+22];
	// begin inline asm
	{ cvt.f32.bf16 %f76, %rs25;}

	// end inline asm
	ld.global.nc.u16 	%rs26, [%rd19+22];
	// begin inline asm
	{ cvt.f32.bf16 %f77, %rs26;}

	// end inline asm
	fma.rn.f32 	%f97, %f76, %f77, %f96;
	ld.global.nc.u16 	%rs27, [%rd17+24];
	// begin inline asm
	{ cvt.f32.bf16 %f78, %rs27;}

	// end inline asm
	ld.global.nc.u16 	%rs28, [%rd19+24];
	// begin inline asm
	{ cvt.f32.bf16 %f79, %rs28;}

	// end inline asm
	fma.rn.f32 	%f98, %f78, %f79, %f97;
	ld.global.nc.u16 	%rs29, [%rd17+26];
	// begin inline asm
	{ cvt.f32.bf16 %f80, %rs29;}

	// end inline asm
	ld.global.nc.u16 	%rs30, [%rd19+26];
	// begin inline asm
	{ cvt.f32.bf16 %f81, %rs30;}

	// end inline asm
	fma.rn.f32 	%f99, %f80, %f81, %f98;
	ld.global.nc.u16 	%rs31, [%rd17+28];
	// begin inline asm
	{ cvt.f32.bf16 %f82, %rs31;}

	// end inline asm
	ld.global.nc.u16 	%rs32, [%rd19+28];
	// begin inline asm
	{ cvt.f32.bf16 %f83, %rs32;}

	// end inline asm
	fma.rn.f32 	%f100, %f82, %f83, %f99;
	ld.global.nc.u16 	%rs33, [%rd17+30];
	// begin inline asm
	{ cvt.f32.bf16 %f84, %rs33;}

	// end inline asm
	ld.global.nc.u16 	%rs34, [%rd19+30];
	// begin inline asm
	{ cvt.f32.bf16 %f85, %rs34;}

	// end inline asm
	fma.rn.f32 	%f312, %f84, %f85, %f100;
	add.s32 	%r329, %r329, 16;
	setp.ne.s32 	%p17, %r329, %r27;
	mov.u32 	%r331, %r27;
	@%p17 bra 	$L__BB0_73;
$L__BB0_74:
	setp.eq.s32 	%p18, %r20, 0;
	@%p18 bra 	$L__BB0_84;
	add.s32 	%r159, %r20, -1;
	setp.lt.u32 	%p19, %r159, 7;
	@%p19 bra 	$L__BB0_77;
	add.s32 	%r160, %r25, %r331;
	mul.wide.u32 	%rd20, %r160, 2;
	add.s64 	%rd21, %rd2, %rd20;
	ld.global.nc.u16 	%rs35, [%rd21];
	// begin inline asm
	{ cvt.f32.bf16 %f102, %rs35;}

	// end inline asm
	add.s32 	%r161, %r77, %r331;
	mul.wide.s32 	%rd22, %r161, 2;
	add.s64 	%rd23, %rd1, %rd22;
	ld.global.nc.u16 	%rs36, [%rd23];
	// begin inline asm
	{ cvt.f32.bf16 %f103, %rs36;}

	// end inline asm
	fma.rn.f32 	%f118, %f102, %f103, %f312;
	cvt.u64.u32 	%rd25, %r331;
	add.s64 	%rd26, %rd41, %rd25;
	shl.b64 	%rd27, %rd26, 1;
	add.s64 	%rd28, %rd2, %rd27;
	ld.global.nc.u16 	%rs37, [%rd28+2];
	// begin inline asm
	{ cvt.f32.bf16 %f104, %rs37;}

	// end inline asm
	ld.global.nc.u16 	%rs38, [%rd23+2];
	// begin inline asm
	{ cvt.f32.bf16 %f105, %rs38;}

	// end inline asm
	fma.rn.f32 	%f119, %f104, %f105, %f118;
	ld.global.nc.u16 	%rs39, [%rd28+4];
	// begin inline asm
	{ cvt.f32.bf16 %f106, %rs39;}

	// end inline asm
	ld.global.nc.u16 	%rs40, [%rd23+4];
	// begin inline asm
	{ cvt.f32.bf16 %f107, %rs40;}

	// end inline asm
	fma.rn.f32 	%f120, %f106, %f107, %f119;
	ld.global.nc.u16 	%rs41, [%rd28+6];
	// begin inline asm
	{ cvt.f32.bf16 %f108, %rs41;}

	// end inline asm
	ld.global.nc.u16 	%rs42, [%rd23+6];
	// begin inline asm
	{ cvt.f32.bf16 %f109, %rs42;}

	// end inline asm
	fma.rn.f32 	%f121, %f108, %f109, %f120;
	ld.global.nc.u16 	%rs43, [%rd28+8];
	// begin inline asm
	{ cvt.f32.bf16 %f110, %rs43;}

	// end inline asm
	ld.global.nc.u16 	%rs44, [%rd23+8];
	// begin inline asm
	{ cvt.f32.bf16 %f111, %rs44;}

	// end inline asm
	fma.rn.f32 	%f122, %f110, %f111, %f121;
	ld.global.nc.u16 	%rs45, [%rd28+10];
	// begin inline asm
	{ cvt.f32.bf16 %f112, %rs45;}

	// end inline asm
	ld.global.nc.u16 	%rs46, [%rd23+10];
	// begin inline asm
	{ cvt.f32.bf16 %f113, %rs46;}

	// end inline asm
	fma.rn.f32 	%f123, %f112, %f113, %f122;
	ld.global.nc.u16 	%rs47, [%rd28+12];
	// begin inline asm
	{ cvt.f32.bf16 %f114, %rs47;}

	// end inline asm
	ld.global.nc.u16 	%rs48, [%rd23+12];
	// begin inline asm
	{ cvt.f32.bf16 %f115, %rs48;}

	// end inline asm
	fma.rn.f32 	%f124, %f114, %f115, %f123;
	ld.global.nc.u16 	%rs49, [%rd28+14];
	// begin inline asm
	{ cvt.f32.bf16 %f116, %rs49;}

	// end inline asm
	ld.global.nc.u16 	%rs50, [%rd23+14];
	// begin inline asm
	{ cvt.f32.bf16 %f117, %rs50;}

	// end inline asm
	fma.rn.f32 	%f312, %f116, %f117, %f124;
	add.s32 	%r331, %r331, 8;
$L__BB0_77:
	setp.eq.s32 	%p20, %r19, 0;
	@%p20 bra 	$L__BB0_84;
	add.s32 	%r162, %r19, -1;
	setp.lt.u32 	%p21, %r162, 3;
	@%p21 bra 	$L__BB0_80;
	add.s32 	%r163, %r25, %r331;
	mul.wide.u32 	%rd29, %r163, 2;
	add.s64 	%rd30, %rd2, %rd29;
	ld.global.nc.u16 	%rs51, [%rd30];
	// begin inline asm
	{ cvt.f32.bf16 %f126, %rs51;}

	// end inline asm
	add.s32 	%r164, %r77, %r331;
	mul.wide.s32 	%rd31, %r164, 2;
	add.s64 	%rd32, %rd1, %rd31;
	ld.global.nc.u16 	%rs52, [%rd32];
	// begin inline asm
	{ cvt.f32.bf16 %f127, %rs52;}

	// end inline asm
	fma.rn.f32 	%f134, %f126, %f127, %f312;
	cvt.u64.u32 	%rd34, %r331;
	add.s64 	%rd35, %rd41, %rd34;
	shl.b64 	%rd36, %rd35, 1;
	add.s64 	%rd37, %rd2, %rd36;
	ld.global.nc.u16 	%rs53, [%rd37+2];
	// begin inline asm
	{ cvt.f32.bf16 %f128, %rs53;}

	// end inline asm
	ld.global.nc.u16 	%rs54, [%rd32+2];
	// begin inline asm
	{ cvt.f32.bf16 %f129, %rs54;}

	// end inline asm
	fma.rn.f32 	%f135, %f128, %f129, %f134;
	ld.global.nc.u16 	%rs55, [%rd37+4];
	// begin inline asm
	{ cvt.f32.bf16 %f130, %rs55;}

	// end inline asm
	ld.global.nc.u16 	%rs56, [%rd32+4];
	// begin inline asm
	{ cvt.f32.bf16 %f131, %rs56;}

	// end inline asm
	fma.rn.f32 	%f136, %f130, %f131, %f135;
	ld.global.nc.u16 	%rs57, [%rd37+6];
	// begin inline asm
	{ cvt.f32.bf16 %f132, %rs57;}

	// end inline asm
	ld.global.nc.u16 	%rs58, [%rd32+6];
	// begin inline asm
	{ cvt.f32.bf16 %f133, %rs58;}

	// end inline asm
	fma.rn.f32 	%f312, %f132, %f133, %f136;
	add.s32 	%r331, %r331, 4;
$L__BB0_80:
	setp.eq.s32 	%p22, %r28, 0;
	@%p22 bra 	$L__BB0_84;
	setp.eq.s32 	%p23, %r28, 1;
	add.s32 	%r165, %r25, %r331;
	mul.wide.u32 	%rd38, %r165, 2;
	add.s64 	%rd39, %rd2, %rd38;
	ld.global.nc.u16 	%rs59, [%rd39];
	// begin inline asm
	{ cvt.f32.bf16 %f137, %rs59;}

	// end inline asm
	add.s32 	%r166, %r77, %r331;
	mul.wide.s32 	%rd40, %r166, 2;
	add.s64 	%rd4, %rd1, %rd40;
	ld.global.nc.u16 	%rs60, [%rd4];
	// begin inline asm
	{ cvt.f32.bf16 %f138, %rs60;}

	// end inline asm
	fma.rn.f32 	%f312, %f137, %f138, %f312;
	@%p23 bra 	$L__BB0_84;
	setp.eq.s32 	%p24, %r28, 2;
	cvt.u64.u32 	%rd42, %r331;
	add.s64 	%rd43, %rd41, %rd42;
	shl.b64 	%rd44, %rd43, 1;
	add.s64 	%rd5, %rd2, %rd44;
	ld.global.nc.u16 	%rs61, [%rd5+2];
	// begin inline asm
	{ cvt.f32.bf16 %f139, %rs61;}

	// end inline asm
	ld.global.nc.u16 	%rs62, [%rd4+2];
	// begin inline asm
	{ cvt.f32.bf16 %f140, %rs62;}

	// end inline asm
	fma.rn.f32 	%f312, %f139, %f140, %f312;
	@%p24 bra 	$L__BB0_84;
	ld.global.nc.u16 	%rs63, [%rd5+4];
	// begin inline asm
	{ cvt.f32.bf16 %f141, %rs63;}

	// end inline asm
	ld.global.nc.u16 	%rs64, [%rd4+4];
	// begin inline asm
	{ cvt.f32.bf16 %f142, %rs64;}

	// end inline asm
	fma.rn.f32 	%f312, %f141, %f142, %f312;
$L__BB0_84:
	shl.b32 	%r167, %r328, 2;
	mov.u32 	%r168, smem_raw;
	add.s32 	%r169, %r168, %r167;
	atom.shared.add.f32 	%f143, [%r169], %f312;
	add.s32 	%r328, %r328, %r10;
	setp.lt.s32 	%p25, %r328, %r32;
	@%p25 bra 	$L__BB0_70;
$L__BB0_85:
	bar.sync 	0;
$L__BB0_86:
	setp.lt.s32 	%p64, %r31, %r130;
	mov.u32 	%r313, %r31;
	@%p64 bra 	$L__BB0_36;
	bra.uni 	$L__BB0_10;
$L__BB0_87:
	setp.neu.f32 	%p101, %f34, 0f00000000;
	mov.u32 	%r97, %ntid.x;
	mov.u32 	%r337, %r338;
	@%p101 bra 	$L__BB0_88;
	bra.uni 	$L__BB0_90;
$L__BB0_88:
	mov.u32 	%r291, smem_raw;
	mov.u32 	%r336, %r338;
$L__BB0_89:
	shl.b32 	%r290, %r336, 2;
	add.s32 	%r292, %r291, %r290;
	ld.shared.f32 	%f206, [%r292];
	div.rn.f32 	%f207, %f206, %f34;
	st.shared.f32 	[%r292], %f207;
	add.s32 	%r336, %r336, %r97;
	setp.lt.s32 	%p103, %r336, %r130;
	@%p103 bra 	$L__BB0_89;
	bra.uni 	$L__BB0_91;
$L__BB0_90:
	shl.b32 	%r286, %r337, 2;
	mov.u32 	%r287, smem_raw;
	add.s32 	%r288, %r287, %r286;
	mov.b32 	%r289, 0;
	st.shared.u32 	[%r288], %r289;
	add.s32 	%r337, %r337, %r97;
	setp.lt.s32 	%p102, %r337, %r130;
	@%p102 bra 	$L__BB0_90;
$L__BB0_91:
	bar.sync 	0;
	setp.ge.s32 	%p104, %r338, %r131;
	@%p104 bra 	$L__BB0_110;
	ld.param.u64 	%rd101, [_Z28attention_fwd_bf16_mma_tiledPK13__nv_bfloat16S1_S1_PS_iiiiif_param_3];
	cvta.to.global.u64 	%rd6, %rd101;
	setp.gt.s32 	%p105, %r130, 0;
	mov.u32 	%r102, %ntid.x;
	@%p105 bra 	$L__BB0_95;
	mov.f32 	%f208, 0f00000000;
	// begin inline asm
	{  cvt.rn.bf16.f32 %rs73, %f208;}

	// end inline asm
$L__BB0_94:
	add.s32 	%r293, %r338, %r2;
	mul.wide.s32 	%rd61, %r293, 2;
	add.s64 	%rd62, %rd6, %rd61;
	st.global.u16 	[%rd62], %rs73;
	add.s32 	%r338, %r338, %r102;
	setp.lt.s32 	%p106, %r338, %r131;
	@%p106 bra 	$L__BB0_94;
	bra.uni 	$L__BB0_110;
$L__BB0_95:
	and.b32  	%r103, %r130, 15;
	add.s32 	%r104, %r103, -1;
	and.b32  	%r105, %r130, 7;
	add.s32 	%r106, %r105, -1;
	and.b32  	%r107, %r130, 2147483632;
	and.b32  	%r108, %r130, 3;
	neg.s32 	%r109, %r107;
	shl.b32 	%r110, %r131, 4;
	mul.wide.s32 	%rd8, %r131, 2;
$L__BB0_96:
	setp.lt.u32 	%p107, %r130, 16;
	add.s32 	%r112, %r338, %r3;
	mov.f32 	%f326, 0f00000000;
	mov.b32 	%r343, 0;
	@%p107 bra 	$L__BB0_99;
	mov.u32 	%r296, smem_raw;
	add.s32 	%r339, %r296, 32;
	mov.f32 	%f326, 0f00000000;
	mov.u32 	%r340, %r112;
	mov.u32 	%r341, %r109;
$L__BB0_98:
	.pragma "nounroll";
	ld.shared.v4.f32 	{%f228, %f229, %f230, %f231}, [%r339+-32];
	mul.wide.s32 	%rd63, %r340, 2;
	add.s64 	%rd64, %rd3, %rd63;
	ld.global.nc.u16 	%rs74, [%rd64];
	// begin inline asm
	{ cvt.f32.bf16 %f212, %rs74;}

	// end inline asm
	fma.rn.f32 	%f232, %f228, %f212, %f326;
	add.s64 	%rd66, %rd64, %rd8;
	ld.global.nc.u16 	%rs75, [%rd66];
	// begin inline asm
	{ cvt.f32.bf16 %f213, %rs75;}

	// end inline asm
	fma.rn.f32 	%f233, %f229, %f213, %f232;
	add.s64 	%rd67, %rd66, %rd8;
	ld.global.nc.u16 	%rs76, [%rd67];
	// begin inline asm
	{ cvt.f32.bf16 %f214, %rs76;}

	// end inline asm
	fma.rn.f32 	%f234, %f230, %f214, %f233;
	add.s64 	%rd68, %rd67, %rd8;
	ld.global.nc.u16 	%rs77, [%rd68];
	// begin inline asm
	{ cvt.f32.bf16 %f215, %rs77;}

	// end inline asm
	fma.rn.f32 	%f235, %f231, %f215, %f234;
	ld.shared.v4.f32 	{%f236, %f237, %f238, %f239}, [%r339+-16];
	add.s64 	%rd69, %rd68, %rd8;
	ld.global.nc.u16 	%rs78, [%rd69];
	// begin inline asm
	{ cvt.f32.bf16 %f216, %rs78;}

	// end inline asm
	fma.rn.f32 	%f240, %f236, %f216, %f235;
	add.s64 	%rd70, %rd69, %rd8;
	ld.global.nc.u16 	%rs79, [%rd70];
	// begin inline asm
	{ cvt.f32.bf16 %f217, %rs79;}

	// end inline asm
	fma.rn.f32 	%f241, %f237, %f217, %f240;
	add.s64 	%rd71, %rd70, %rd8;
	ld.global.nc.u16 	%rs80, [%rd71];
	// begin inline asm
	{ cvt.f32.bf16 %f218, %rs80;}

	// end inline asm
	fma.rn.f32 	%f242, %f238, %f218, %f241;
	add.s64 	%rd72, %rd71, %rd8;
	ld.global.nc.u16 	%rs81, [%rd72];
	// begin inline asm
	{ cvt.f32.bf16 %f219, %rs81;}

	// end inline asm
	fma.rn.f32 	%f243, %f239, %f219, %f242;
	ld.shared.v4.f32 	{%f244, %f245, %f246, %f247}, [%r339];
	add.s64 	%rd73, %rd72, %rd8;
	ld.global.nc.u16 	%rs82, [%rd73];
	// begin inline asm
	{ cvt.f32.bf16 %f220, %rs82;}

	// end inline asm
	fma.rn.f32 	%f248, %f244, %f220, %f243;
	add.s64 	%rd74, %rd73, %rd8;
	ld.global.nc.u16 	%rs83, [%rd74];
	// begin inline asm
	{ cvt.f32.bf16 %f221, %rs83;}

	// end inline asm
	fma.rn.f32 	%f249, %f245, %f221, %f248;
	add.s64 	%rd75, %rd74, %rd8;
	ld.global.nc.u16 	%rs84, [%rd75];
	// begin inline asm
	{ cvt.f32.bf16 %f222, %rs84;}

	// end inline asm
	fma.rn.f32 	%f250, %f246, %f222, %f249;
	add.s64 	%rd76, %rd75, %rd8;
	ld.global.nc.u16 	%rs85, [%rd76];
	// begin inline asm
	{ cvt.f32.bf16 %f223, %rs85;}

	// end inline asm
	fma.rn.f32 	%f251, %f247, %f223, %f250;
	ld.shared.v4.f32 	{%f252, %f253, %f254, %f255}, [%r339+16];
	add.s64 	%rd77, %rd76, %rd8;
	ld.global.nc.u16 	%rs86, [%rd77];
	// begin inline asm
	{ cvt.f32.bf16 %f224, %rs86;}

	// end inline asm
	fma.rn.f32 	%f256, %f252, %f224, %f251;
	add.s64 	%rd78, %rd77, %rd8;
	ld.global.nc.u16 	%rs87, [%rd78];
	// begin inline asm
	{ cvt.f32.bf16 %f225, %rs87;}

	// end inline asm
	fma.rn.f32 	%f257, %f253, %f225, %f256;
	add.s64 	%rd79, %rd78, %rd8;
	ld.global.nc.u16 	%rs88, [%rd79];
	// begin inline asm
	{ cvt.f32.bf16 %f226, %rs88;}

	// end inline asm
	fma.rn.f32 	%f258, %f254, %f226, %f257;
	add.s64 	%rd80, %rd79, %rd8;
	ld.global.nc.u16 	%rs89, [%rd80];
	// begin inline asm
	{ cvt.f32.bf16 %f227, %rs89;}

	// end inline asm
	fma.rn.f32 	%f326, %f255, %f227, %f258;
	add.s32 	%r341, %r341, 16;
	add.s32 	%r340, %r340, %r110;
	add.s32 	%r339, %r339, 64;
	setp.ne.s32 	%p108, %r341, 0;
	mov.u32 	%r343, %r107;
	@%p108 bra 	$L__BB0_98;
$L__BB0_99:
	setp.eq.s32 	%p109, %r103, 0;
	@%p109 bra 	$L__BB0_109;
	setp.lt.u32 	%p110, %r104, 7;
	@%p110 bra 	$L__BB0_102;
	shl.b32 	%r297, %r343, 2;
	mov.u32 	%r298, smem_raw;
	add.s32 	%r299, %r298, %r297;
	ld.shared.f32 	%f268, [%r299];
	mad.lo.s32 	%r300, %r343, %r131, %r112;
	mul.wide.s32 	%rd81, %r300, 2;
	add.s64 	%rd82, %rd3, %rd81;
	ld.global.nc.u16 	%rs90, [%rd82];
	// begin inline asm
	{ cvt.f32.bf16 %f260, %rs90;}

	// end inline asm
	fma.rn.f32 	%f269, %f268, %f260, %f326;
	ld.shared.f32 	%f270, [%r299+4];
	add.s64 	%rd84, %rd82, %rd8;
	ld.global.nc.u16 	%rs91, [%rd84];
	// begin inline asm
	{ cvt.f32.bf16 %f261, %rs91;}

	// end inline asm
	fma.rn.f32 	%f271, %f270, %f261, %f269;
	ld.shared.f32 	%f272, [%r299+8];
	add.s64 	%rd85, %rd84, %rd8;
	ld.global.nc.u16 	%rs92, [%rd85];
	// begin inline asm
	{ cvt.f32.bf16 %f262, %rs92;}

	// end inline asm
	fma.rn.f32 	%f273, %f272, %f262, %f271;
	ld.shared.f32 	%f274, [%r299+12];
	add.s64 	%rd86, %rd85, %rd8;
	ld.global.nc.u16 	%rs93, [%rd86];
	// begin inline asm
	{ cvt.f32.bf16 %f263, %rs93;}

	// end inline asm
	fma.rn.f32 	%f275, %f274, %f263, %f273;
	ld.shared.f32 	%f276, [%r299+16];
	add.s64 	%rd87, %rd86, %rd8;
	ld.global.nc.u16 	%rs94, [%rd87];
	// begin inline asm
	{ cvt.f32.bf16 %f264, %rs94;}

	// end inline asm
	fma.rn.f32 	%f277, %f276, %f264, %f275;
	ld.shared.f32 	%f278, [%r299+20];
	add.s64 	%rd88, %rd87, %rd8;
	ld.global.nc.u16 	%rs95, [%rd88];
	// begin inline asm
	{ cvt.f32.bf16 %f265, %rs95;}

	// end inline asm
	fma.rn.f32 	%f279, %f278, %f265, %f277;
	ld.shared.f32 	%f280, [%r299+24];
	add.s64 	%rd89, %rd88, %rd8;
	ld.global.nc.u16 	%rs96, [%rd89];
	// begin inline asm
	{ cvt.f32.bf16 %f266, %rs96;}

	// end inline asm
	fma.rn.f32 	%f281, %f280, %f266, %f279;
	ld.shared.f32 	%f282, [%r299+28];
	add.s64 	%rd90, %rd89, %rd8;
	ld.global.nc.u16 	%rs97, [%rd90];
	// begin inline asm
	{ cvt.f32.bf16 %f267, %rs97;}

	// end inline asm
	fma.rn.f32 	%f326, %f282, %f267, %f281;
	add.s32 	%r343, %r343, 8;
$L__BB0_102:
	setp.eq.s32 	%p111, %r105, 0;
	@%p111 bra 	$L__BB0_109;
	setp.lt.u32 	%p112, %r106, 3;
	@%p112 bra 	$L__BB0_105;
	shl.b32 	%r301, %r343, 2;
	mov.u32 	%r302, smem_raw;
	add.s32 	%r303, %r302, %r301;
	ld.shared.f32 	%f288, [%r303];
	mad.lo.s32 	%r304, %r343, %r131, %r112;
	mul.wide.s32 	%rd91, %r304, 2;
	add.s64 	%rd92, %rd3, %rd91;
	ld.global.nc.u16 	%rs98, [%rd92];
	// begin inline asm
	{ cvt.f32.bf16 %f284, %rs98;}

	// end inline asm
	fma.rn.f32 	%f289, %f288, %f284, %f326;
	ld.shared.f32 	%f290, [%r303+4];
	add.s64 	%rd94, %rd92, %rd8;
	ld.global.nc.u16 	%rs99, [%rd94];
	// begin inline asm
	{ cvt.f32.bf16 %f285, %rs99;}

	// end inline asm
	fma.rn.f32 	%f291, %f290, %f285, %f289;
	ld.shared.f32 	%f292, [%r303+8];
	add.s64 	%rd95, %rd94, %rd8;
	ld.global.nc.u16 	%rs100, [%rd95];
	// begin inline asm
	{ cvt.f32.bf16 %f286, %rs100;}

	// end inline asm
	fma.rn.f32 	%f293, %f292, %f286, %f291;
	ld.shared.f32 	%f294, [%r303+12];
	add.s64 	%rd96, %rd95, %rd8;
	ld.global.nc.u16 	%rs101, [%rd96];
	// begin inline asm
	{ cvt.f32.bf16 %f287, %rs101;}

	// end inline asm
	fma.rn.f32 	%f326, %f294, %f287, %f293;
	add.s32 	%r343, %r343, 4;
$L__BB0_105:
	setp.eq.s32 	%p113, %r108, 0;
	@%p113 bra 	$L__BB0_109;
	setp.eq.s32 	%p114, %r108, 1;
	shl.b32 	%r305, %r343, 2;
	mov.u32 	%r306, smem_raw;
	add.s32 	%r124, %r306, %r305;
	ld.shared.f32 	%f296, [%r124];
	mad.lo.s32 	%r307, %r343, %r131, %r112;
	mul.wide.s32 	%rd97, %r307, 2;
	add.s64 	%rd7, %rd3, %rd97;
	ld.global.nc.u16 	%rs102, [%rd7];
	// begin inline asm
	{ cvt.f32.bf16 %f295, %rs102;}

	// end inline asm
	fma.rn.f32 	%f326, %f296, %f295, %f326;
	@%p114 bra 	$L__BB0_109;
	setp.eq.s32 	%p115, %r108, 2;
	ld.shared.f32 	%f298, [%r124+4];
	add.s64 	%rd9, %rd7, %rd8;
	ld.global.nc.u16 	%rs103, [%rd9];
	// begin inline asm
	{ cvt.f32.bf16 %f297, %rs103;}

	// end inline asm
	fma.rn.f32 	%f326, %f298, %f297, %f326;
	@%p115 bra 	$L__BB0_109;
	ld.shared.f32 	%f300, [%r124+8];
	add.s64 	%rd98, %rd9, %rd8;
	ld.global.nc.u16 	%rs104, [%rd98];
	// begin inline asm
	{ cvt.f32.bf16 %f299, %rs104;}

	// end inline asm
	fma.rn.f32 	%f326, %f300, %f299, %f326;
$L__BB0_109:
	// begin inline asm
	{  cvt.rn.bf16.f32 %rs105, %f326;}

	// end inline asm
	add.s32 	%r308, %r338, %r2;
	mul.wide.s32 	%rd99, %r308, 2;
	add.s64 	%rd100, %rd6, %rd99;
	st.global.u16 	[%rd100], %rs105;
	add.s32 	%r338, %r338, %r102;
	setp.lt.s32 	%p116, %r338, %r131;
	@%p116 bra 	$L__BB0_96;
$L__BB0_110:
	ret;

}


// ===== COMPILED SASS (sm_100) =====

	.target	sm_100

	.elftype	@"ET_EXEC"


//--------------------- .note.nv.tkinfo           --------------------------
	.section	.note.nv.tkinfo,"",@"SHT_NOTE"
	.sectionflags	@"SHF_NOTE_NV_TKINFO"
	.tkinfo
        /*0018*/ 	.word	0x00000002
        /*0030*/ 	.string	""
        /*0030*/ 	.string	"ptxas"
        /*0030*/ 	.string	"Cuda compilation tools, release 13.0, V13.0.88"
        /*0030*/ 	.string	"Build cuda_13.0.r13.0/compiler.36424714_0"
        /*0030*/ 	.string	"-arch sm_100 -m 64 "



//--------------------- .note.nv.cuinfo           --------------------------
	.section	.note.nv.cuinfo,"",@"SHT_NOTE"
	.sectionflags	@"SHF_NOTE_NV_CUINFO"
        /*0018*/ 	.short	0x0002
        /*001a*/ 	.short	0x0064
        /*001c*/ 	.short	0x0082
	.zero		2


//--------------------- .nv.info                  --------------------------
	.section	.nv.info,"",@"SHT_CUDA_INFO"
	.align	4


	//----- nvinfo : EIATTR_REGCOUNT
	.align		4
        /*0000*/ 	.byte	0x04, 0x2f
        /*0002*/ 	.short	(.L_1 - .L_0)
	.align		4
.L_0:
        /*0004*/ 	.word	index@(_Z28attention_fwd_bf16_mma_tiledPK13__nv_bfloat16S1_S1_PS_iiiiif)
        /*0008*/ 	.word	0x00000020


	//----- nvinfo : EIATTR_FRAME_SIZE
	.align		4
.L_1:
        /*000c*/ 	.byte	0x04, 0x11
        /*000e*/ 	.short	(.L_3 - .L_2)
	.align		4
.L_2:
        /*0010*/ 	.word	index@($__internal_0_$__cuda_sm3x_div_rn_noftz_f32_slowpath)
        /*0014*/ 	.word	0x00000000


	//----- nvinfo : EIATTR_FRAME_SIZE
	.align		4
.L_3:
        /*0018*/ 	.byte	0x04, 0x11
        /*001a*/ 	.short	(.L_5 - .L_4)
	.align		4
.L_4:
        /*001c*/ 	.word	index@(_Z28attention_fwd_bf16_mma_tiledPK13__nv_bfloat16S1_S1_PS_iiiiif)
        /*0020*/ 	.word	0x00000000


	//----- nvinfo : EIATTR_MIN_STACK_SIZE
	.align		4
.L_5:
        /*0024*/ 	.byte	0x04, 0x12
        /*0026*/ 	.short	(.L_7 - .L_6)
	.align		4
.L_6:
        /*0028*/ 	.word	index@(_Z28attention_fwd_bf16_mma_tiledPK13__nv_bfloat16S1_S1_PS_iiiiif)
        /*002c*/ 	.word	0x00000000
.L_7:


//--------------------- .nv.compat                --------------------------
	.section	.nv.compat,"",@"SHT_CUDA_COMPAT_INFO"
	.align	4
        /*0000*/ 	.byte	0x02, 0x09, 0x00, 0x00, 0x02, 0x02, 0x01, 0x00, 0x02, 0x05, 0x05, 0x00, 0x03, 0x07, 0x01, 0x01
        /*0010*/ 	.byte	0x02, 0x03, 0x00, 0x00, 0x02, 0x06, 0x01, 0x00, 0x04, 0x0b, 0x08, 0x00, 0x01, 0x00, 0x00, 0x00
        /*0020*/ 	.byte	0x00, 0x00, 0x00, 0x00


//--------------------- .nv.info._Z28attention_fwd_bf16_mma_tiledPK13__nv_bfloat16S1_S1_PS_iiiiif --------------------------
	.section	.nv.info._Z28attention_fwd_bf16_mma_tiledPK13__nv_bfloat16S1_S1_PS_iiiiif,"",@"SHT_CUDA_INFO"
	.sectionflags	@""
	.align	4


	//----- nvinfo : EIATTR_CUDA_API_VERSION
	.align		4
        /*0000*/ 	.byte	0x04, 0x37
        /*0002*/ 	.short	(.L_9 - .L_8)
.L_8:
        /*0004*/ 	.word	0x00000082


	//----- nvinfo : EIATTR_KPARAM_INFO
	.align		4
.L_9:
        /*0008*/ 	.byte	0x04, 0x17
        /*000a*/ 	.short	(.L_11 - .L_10)
.L_10:
        /*000c*/ 	.word	0x00000000
        /*0010*/ 	.short	0x0009
        /*0012*/ 	.short	0x0034
        /*0014*/ 	.byte	0x00, 0xf0, 0x11, 0x00


	//----- nvinfo : EIATTR_KPARAM_INFO
	.align		4
.L_11:
        /*0018*/ 	.byte	0x04, 0x17
        /*001a*/ 	.short	(.L_13 - .L_12)
.L_12:
        /*001c*/ 	.word	0x00000000
        /*0020*/ 	.short	0x0008
        /*0022*/ 	.short	0x0030
        /*0024*/ 	.byte	0x00, 0xf0, 0x11, 0x00


	//----- nvinfo : EIATTR_KPARAM_INFO
	.align		4
.L_13:
        /*0028*/ 	.byte	0x04, 0x17
        /*002a*/ 	.short	(.L_15 - .L_14)
.L_14:
        /*002c*/ 	.word	0x00000000
        /*0030*/ 	.short	0x0007
        /*0032*/ 	.short	0x002c
        /*0034*/ 	.byte	0x00, 0xf0, 0x11, 0x00


	//----- nvinfo : EIATTR_KPARAM_INFO
	.align		4
.L_15:
        /*0038*/ 	.byte	0x04, 0x17
        /*003a*/ 	.short	(.L_17 - .L_16)
.L_16:
        /*003c*/ 	.word	0x00000000
        /*0040*/ 	.short	0x0006
        /*0042*/ 	.short	0x0028
        /*0044*/ 	.byte	0x00, 0xf0, 0x11, 0x00


	//----- nvinfo : EIATTR_KPARAM_INFO
	.align		4
.L_17:
        /*0048*/ 	.byte	0x04, 0x17
        /*004a*/ 	.short	(.L_19 - .L_18)
.L_18:
        /*004c*/ 	.word	0x00000000
        /*0050*/ 	.short	0x0005
        /*0052*/ 	.short	0x0024
        /*0054*/ 	.byte	0x00, 0xf0, 0x11, 0x00


	//----- nvinfo : EIATTR_KPARAM_INFO
	.align		4
.L_19:
        /*0058*/ 	.byte	0x04, 0x17
        /*005a*/ 	.short	(.L_21 - .L_20)
.L_20:
        /*005c*/ 	.word	0x00000000
        /*0060*/ 	.short	0x0004
        /*0062*/ 	.short	0x0020
        /*0064*/ 	.byte	0x00, 0xf0, 0x11, 0x00


	//----- nvinfo : EIATTR_KPARAM_INFO
	.align		4
.L_21:
        /*0068*/ 	.byte	0x04, 0x17
        /*006a*/ 	.short	(.L_23 - .L_22)
.L_22:
        /*006c*/ 	.word	0x00000000
        /*0070*/ 	.short	0x0003
        /*0072*/ 	.short	0x0018
        /*0074*/ 	.byte	0x00, 0xf5, 0x21, 0x00


	//----- nvinfo : EIATTR_KPARAM_INFO
	.align		4
.L_23:
        /*0078*/ 	.byte	0x04, 0x17
        /*007a*/ 	.short	(.L_25 - .L_24)
.L_24:
        /*007c*/ 	.word	0x00000000
        /*0080*/ 	.short	0x0002
        /*0082*/ 	.short	0x0010
        /*0084*/ 	.byte	0x00, 0xf5, 0x21, 0x00


	//----- nvinfo : EIATTR_KPARAM_INFO
	.align		4
.L_25:
        /*0088*/ 	.byte	0x04, 0x17
        /*008a*/ 	.short	(.L_27 - .L_26)
.L_26:
        /*008c*/ 	.word	0x00000000
        /*0090*/ 	.short	0x0001
        /*0092*/ 	.short	0x0008
        /*0094*/ 	.byte	0x00, 0xf5, 0x21, 0x00


	//----- nvinfo : EIATTR_KPARAM_INFO
	.align		4
.L_27:
        /*0098*/ 	.byte	0x04, 0x17
        /*009a*/ 	.short	(.L_29 - .L_28)
.L_28:
        /*009c*/ 	.word	0x00000000
        /*00a0*/ 	.short	0x0000
        /*00a2*/ 	.short	0x0000
        /*00a4*/ 	.byte	0x00, 0xf5, 0x21, 0x00


	//----- nvinfo : EIATTR_SPARSE_MMA_MASK
	.align		4
.L_29:
        /*00a8*/ 	.byte	0x03, 0x50
        /*00aa*/ 	.short	0x0000


	//----- nvinfo : EIATTR_MAXREG_COUNT
	.align		4
        /*00ac*/ 	.byte	0x03, 0x1b
        /*00ae*/ 	.short	0x00ff


	//----- nvinfo : EIATTR_NUM_BARRIERS
	.align		4
        /*00b0*/ 	.byte	0x02, 0x4c
        /*00b2*/ 	.byte	0x01
	.zero		1


	//----- nvinfo : EIATTR_MERCURY_ISA_VERSION
	.align		4
        /*00b4*/ 	.byte	0x03, 0x5f
        /*00b6*/ 	.short	0x0101


	//----- nvinfo : EIATTR_UNUSED_LOAD_BYTE_OFFSET
	.align		4
        /*00b8*/ 	.byte	0x04, 0x44
        /*00ba*/ 	.short	(.L_31 - .L_30)


	//   ....[0]....
.L_30:
        /*00bc*/ 	.word	0x00003fc0
        /*00c0*/ 	.word	0x00000fff


	//----- nvinfo : EIATTR_COOP_GROUP_MASK_REGIDS
	.align		4
.L_31:
        /*00c4*/ 	.byte	0x04, 0x29
        /*00c6*/ 	.short	(.L_33 - .L_32)


	//   ....[0]....
.L_32:
        /*00c8*/ 	.word	0xffffffff


	//   ....[1]....
        /*00cc*/ 	.word	0xffffffff


	//   ....[2]....
        /*00d0*/ 	.word	0xffffffff


	//   ....[3]....
        /*00d4*/ 	.word	0xffffffff


	//   ....[4]....
        /*00d8*/ 	.word	0xffffffff


	//   ....[5]....
        /*00dc*/ 	.word	0xffffffff


	//   ....[6]....
        /*00e0*/ 	.word	0xffffffff


	//   ....[7]....
        /*00e4*/ 	.word	0xffffffff


	//   ....[8]....
        /*00e8*/ 	.word	0xffffffff


	//   ....[9]....
        /*00ec*/ 	.word	0xffffffff


	//   ....[10]....
        /*00f0*/ 	.word	0xffffffff


	//   ....[11]....
        /*00f4*/ 	.word	0xffffffff


	//   ....[12]....
        /*00f8*/ 	.word	0xffffffff


	//   ....[13]....
        /*00fc*/ 	.word	0xffffffff


	//   ....[14]....
        /*0100*/ 	.word	0xffffffff


	//   ....[15]....
        /*0104*/ 	.word	0xffffffff


	//   ....[16]....
        /*0108*/ 	.word	0xffffffff


	//   ....[17]....
        /*010c*/ 	.word	0xffffffff


	//   ....[18]....
        /*0110*/ 	.word	0xffffffff


	//   ....[19]....
        /*0114*/ 	.word	0xffffffff


	//   ....[20]....
        /*0118*/ 	.word	0x0500000d


	//   ....[21]....
        /*011c*/ 	.word	0x0500000d


	//   ....[22]....
        /*0120*/ 	.word	0x0500000d


	//   ....[23]....
        /*0124*/ 	.word	0x0500000d


	//   ....[24]....
        /*0128*/ 	.word	0x0500000d


	//   ....[25]....
        /*012c*/ 	.word	0x0500000d


	//   ....[26]....
        /*0130*/ 	.word	0x0500000d


	//   ....[27]....
        /*0134*/ 	.word	0x0500000d


	//   ....[28]....
        /*0138*/ 	.word	0x0500000d


	//   ....[29]....
        /*013c*/ 	.word	0x0500000d


	//----- nvinfo : EIATTR_COOP_GROUP_INSTR_OFFSETS
	.align		4
.L_33:
        /*0140*/ 	.byte	0x04, 0x28
        /*0142*/ 	.short	(.L_35 - .L_34)


	//   ....[0]....
.L_34:
        /*0144*/ 	.word	0x000029d0


	//   ....[1]....
        /*0148*/ 	.word	0x000029f0


	//   ....[2]....
        /*014c*/ 	.word	0x00002a20


	//   ....[3]....
        /*0150*/ 	.word	0x00002a50


	//   ....[4]....
        /*0154*/ 	.word	0x00002a90


	//   ....[5]....
        /*0158*/ 	.word	0x00002b70


	//   ....[6]....
        /*015c*/ 	.word	0x00002b90


	//   ....[7]....
        /*0160*/ 	.word	0x00002bb0


	//   ....[8]....
        /*0164*/ 	.word	0x00002bd0


	//   ....[9]....
        /*0168*/ 	.word	0x00002bf0


	//   ....[10]....
        /*016c*/ 	.word	0x00002e30


	//   ....[11]....
        /*0170*/ 	.word	0x00002e80


	//   ....[12]....
        /*0174*/ 	.word	0x00002ea0


	//   ....[13]....
        /*0178*/ 	.word	0x00002ec0


	//   ....[14]....
        /*017c*/ 	.word	0x00002ee0


	//   ....[15]....
        /*0180*/ 	.word	0x00002fc0


	//   ....[16]....
        /*0184*/ 	.word	0x00002fe0


	//   ....[17]....
        /*0188*/ 	.word	0x00003000


	//   ....[18]....
        /*018c*/ 	.word	0x00003020


	//   ....[19]....
        /*0190*/ 	.word	0x00003040


	//   ....[20]....
        /*0194*/ 	.word	0x00004190


	//   ....[21]....
        /*0198*/ 	.word	0x00004200


	//   ....[22]....
        /*019c*/ 	.word	0x00004270


	//   ....[23]....
        /*01a0*/ 	.word	0x000042e0


	//   ....[24]....
        /*01a4*/ 	.word	0x00004350


	//   ....[25]....
        /*01a8*/ 	.word	0x000043d0


	//   ....[26]....
        /*01ac*/ 	.word	0x00004440


	//   ....[27]....
        /*01b0*/ 	.word	0x000044b0


	//   ....[28]....
        /*01b4*/ 	.word	0x00004520


	//   ....[29]....
        /*01b8*/ 	.word	0x00004590


	//----- nvinfo : EIATTR_VRC_CTA_INIT_COUNT
	.align		4
.L_35:
        /*01bc*/ 	.byte	0x02, 0x4a
	.zero		1
	.zero		1


	//----- nvinfo : EIATTR_EXIT_INSTR_OFFSETS
	.align		4
        /*01c0*/ 	.byte	0x04, 0x1c
        /*01c2*/ 	.short	(.L_37 - .L_36)


	//   ....[0]....
.L_36:
        /*01c4*/ 	.word	0x00000070


	//   ....[1]....
        /*01c8*/ 	.word	0x00003360


	//   ....[2]....
        /*01cc*/ 	.word	0x00003430


	//   ....[3]....
        /*01d0*/ 	.word	0x00004130


	//----- nvinfo : EIATTR_MAX_THREADS
	.align		4
.L_37:
        /*01d4*/ 	.byte	0x04, 0x05
        /*01d6*/ 	.short	(.L_39 - .L_38)
.L_38:
        /*01d8*/ 	.word	0x00000100
        /*01dc*/ 	.word	0x00000001
        /*01e0*/ 	.word	0x00000001


	//----- nvinfo : EIATTR_CRS_STACK_SIZE
	.align		4
.L_39:
        /*01e4*/ 	.byte	0x04, 0x1e
        /*01e6*/ 	.short	(.L_41 - .L_40)
.L_40:
        /*01e8*/ 	.word	0x00000000


	//----- nvinfo : EIATTR_CBANK_PARAM_SIZE
	.align		4
.L_41:
        /*01ec*/ 	.byte	0x03, 0x19
        /*01ee*/ 	.short	0x0038


	//----- nvinfo : EIATTR_PARAM_CBANK
	.align		4
        /*01f0*/ 	.byte	0x04, 0x0a
        /*01f2*/ 	.short	(.L_43 - .L_42)
	.align		4
.L_42:
        /*01f4*/ 	.word	index@(.nv.constant0._Z28attention_fwd_bf16_mma_tiledPK13__nv_bfloat16S1_S1_PS_iiiiif)
        /*01f8*/ 	.short	0x0380
        /*01fa*/ 	.short	0x0038


	//----- nvinfo : EIATTR_SW_WAR
	.align		4
.L_43:
        /*01fc*/ 	.byte	0x04, 0x36
        /*01fe*/ 	.short	(.L_45 - .L_44)
.L_44:
        /*0200*/ 	.word	0x00000008
.L_45:


//--------------------- .nv.callgraph             --------------------------
	.section	.nv.callgraph,"",@"SHT_CUDA_CALLGRAPH"
	.align	4
	.sectionentsize	8
	.align		4
        /*0000*/ 	.word	0x00000000
	.align		4
        /*0004*/ 	.word	0xffffffff
	.align		4
        /*0008*/ 	.word	0x00000000
	.align		4
        /*000c*/ 	.word	0xfffffffe
	.align		4
        /*0010*/ 	.word	0x00000000
	.align		4
        /*0014*/ 	.word	0xfffffffd
	.align		4
        /*0018*/ 	.word	0x00000000
	.align		4
        /*001c*/ 	.word	0xfffffffc


//--------------------- .text._Z28attention_fwd_bf16_mma_tiledPK13__nv_bfloat16S1_S1_PS_iiiiif --------------------------
	.section	.text._Z28attention_fwd_bf16_mma_tiledPK13__nv_bfloat16S1_S1_PS_iiiiif,"ax",@progbits
	.align	128
        .global         _Z28attention_fwd_bf16_mma_tiledPK13__nv_bfloat16S1_S1_PS_iiiiif
        .type           _Z28attention_fwd_bf16_mma_tiledPK13__nv_bfloat16S1_S1_PS_iiiiif,@function
        .size           _Z28attention_fwd_bf16_mma_tiledPK13__nv_bfloat16S1_S1_PS_iiiiif,(.L_x_103 - _Z28attention_fwd_bf16_mma_tiledPK13__nv_bfloat16S1_S1_PS_iiiiif)
        .other          _Z28attention_fwd_bf16_mma_tiledPK13__nv_bfloat16S1_S1_PS_iiiiif,@"STO_CUDA_ENTRY STV_DEFAULT"
_Z28attention_fwd_bf16_mma_tiledPK13__nv_bfloat16S1_S1_PS_iiiiif:
.text._Z28attention_fwd_bf16_mma_tiledPK13__nv_bfloat16S1_S1_PS_iiiiif:
[----:B------:R-:W-:Y:S08]  /*0000*/  LDC R1, c[0x0][0x37c] ;  /* 0x0000df00ff017b82 */ /* 0x000ff00000000800 */
[----:B------:R-:W0:Y:S01]  /*0010*/  LDC.64 R4, c[0x0][0x3a0] ;  /* 0x0000e800ff047b82 */ /* 0x000e220000000a00 */
[----:B------:R-:W1:Y:S07]  /*0020*/  S2R R2, SR_CTAID.X ;  /* 0x0000000000027919 */ /* 0x000e6e0000002500 */
[----:B------:R-:W2:Y:S01]  /*0030*/  LDC R0, c[0x0][0x3a8] ;  /* 0x0000ea00ff007b82 */ /* 0x000ea20000000800 */
[----:B0-----:R-:W-:-:S04]  /*0040*/  IMAD R3, R5, R4, RZ ;  /* 0x0000000405037224 */ /* 0x001fc800078e02ff */
[----:B--2---:R-:W-:-:S05]  /*0050*/  IMAD R3, R3, R0, RZ ;  /* 0x0000000003037224 */ /* 0x004fca00078e02ff */
[----:B-1----:R-:W-:-:S13]  /*0060*/  ISETP.GE.AND P0, PT, R2, R3, PT ;  /* 0x000000030200720c */ /* 0x002fda0003f06270 */
[----:B------:R-:W-:Y:S05]  /*0070*/  @P0 EXIT ;  /* 0x000000000000094d */ /* 0x000fea0003800000 */
[-C--:B------:R-:W-:Y:S01]  /*0080*/  IABS R6, R0.reuse ;  /* 0x0000000000067213 */ /* 0x080fe20000000000 */
[----:B------:R-:W-:Y:S01]  /*0090*/  IMAD R9, R5, R0, RZ ;  /* 0x0000000005097224 */ /* 0x000fe200078e02ff */
[----:B------:R-:W-:Y:S01]  /*00a0*/  IABS R4, R5 ;  /* 0x0000000500047213 */ /* 0x000fe20000000000 */
[----:B------:R-:W0:Y:S01]  /*00b0*/  LDCU UR11, c[0x0][0x3ac] ;  /* 0x00007580ff0b77ac */ /* 0x000e220008000800 */
[----:B------:R-:W1:Y:S01]  /*00c0*/  I2F.RP R3, R6 ;  /* 0x0000000600037306 */ /* 0x000e620000209400 */
[----:B------:R-:W-:Y:S01]  /*00d0*/  BSSY.RECONVERGENT B0, `(.L_x_0) ;  /* 0x0000055000007945 */ /* 0x000fe20003800200 */
[----:B------:R-:W-:Y:S01]  /*00e0*/  IABS R8, R9 ;  /* 0x0000000900087213 */ /* 0x000fe20000000000 */
[----:B------:R-:W0:Y:S05]  /*00f0*/  LDCU UR6, c[0x0][0x3b0] ;  /* 0x00007600ff0677ac */ /* 0x000e2a0008000800 */
[----:B------:R-:W2:Y:S08]  /*0100*/  I2F.RP R14, R4 ;  /* 0x00000004000e7306 */ /* 0x000eb00000209400 */
[----:B-1----:R-:W1:Y:S01]  /*0110*/  MUFU.RCP R3, R3 ;  /* 0x0000000300037308 */ /* 0x002e620000001000 */
[----:B0-----:R-:W-:-:S07]  /*0120*/  UIMAD UR4, UR6, UR11, URZ ;  /* 0x0000000b060472a4 */ /* 0x001fce000f8e02ff */
[----:B--2---:R-:W-:Y:S01]  /*0130*/  MUFU.RCP R14, R14 ;  /* 0x0000000e000e7308 */ /* 0x004fe20000001000 */
[----:B-1----:R-:W-:Y:S01]  /*0140*/  VIADD R10, R3, 0xffffffe ;  /* 0x0ffffffe030a7836 */ /* 0x002fe20000000000 */
[----:B------:R-:W-:-:S06]  /*0150*/  IABS R3, R2 ;  /* 0x0000000200037213 */ /* 0x000fcc0000000000 */
[----:B------:R0:W1:Y:S02]  /*0160*/  F2I.FTZ.U32.TRUNC.NTZ R11, R10 ;  /* 0x0000000a000b7305 */ /* 0x000064000021f000 */
[----:B0-----:R-:W-:Y:S01]  /*0170*/  MOV R10, RZ ;  /* 0x000000ff000a7202 */ /* 0x001fe20000000f00 */
[----:B-1----:R-:W-:-:S04]  /*0180*/  IMAD.MOV R7, RZ, RZ, -R11 ;  /* 0x000000ffff077224 */ /* 0x002fc800078e0a0b */
[----:B------:R-:W-:-:S04]  /*0190*/  IMAD R7, R7, R6, RZ ;  /* 0x0000000607077224 */ /* 0x000fc800078e02ff */
[----:B------:R-:W-:Y:S01]  /*01a0*/  IMAD.HI.U32 R12, R11, R7, R10 ;  /* 0x000000070b0c7227 */ /* 0x000fe200078e000a */
[----:B------:R-:W-:-:S05]  /*01b0*/  IADD3 R7, PT, PT, R14, 0xffffffe, RZ ;  /* 0x0ffffffe0e077810 */ /* 0x000fca0007ffe0ff */
[----:B------:R-:W-:Y:S01]  /*01c0*/  IMAD.HI.U32 R13, R12, R3, RZ ;  /* 0x000000030c0d7227 */ /* 0x000fe200078e00ff */
[----:B------:R-:W-:Y:S03]  /*01d0*/  F2I.FTZ.U32.TRUNC.NTZ R7, R7 ;  /* 0x0000000700077305 */ /* 0x000fe6000021f000 */
[----:B------:R-:W-:-:S04]  /*01e0*/  IMAD.MOV R11, RZ, RZ, -R13 ;  /* 0x000000ffff0b7224 */ /* 0x000fc800078e0a0d */
[C---:B------:R-:W-:Y:S01]  /*01f0*/  IMAD R11, R6.reuse, R11, R3 ;  /* 0x0000000b060b7224 */ /* 0x040fe200078e0203 */
[----:B------:R-:W0:Y:S04]  /*0200*/  I2F.RP R12, R8 ;  /* 0x00000008000c7306 */ /* 0x000e280000209400 */
[----:B------:R-:W-:-:S04]  /*0210*/  ISETP.GT.U32.AND P1, PT, R6, R11, PT ;  /* 0x0000000b0600720c */ /* 0x000fc80003f24070 */
[----:B0-----:R-:W0:Y:S09]  /*0220*/  MUFU.RCP R12, R12 ;  /* 0x0000000c000c7308 */ /* 0x001e320000001000 */
[----:B------:R-:W-:Y:S02]  /*0230*/  @!P1 IMAD.IADD R11, R11, 0x1, -R6 ;  /* 0x000000010b0b9824 */ /* 0x000fe400078e0a06 */
[----:B------:R-:W-:Y:S01]  /*0240*/  @!P1 VIADD R13, R13, 0x1 ;  /* 0x000000010d0d9836 */ /* 0x000fe20000000000 */
[----:B------:R-:W-:-:S02]  /*0250*/  ISETP.NE.AND P1, PT, R0, RZ, PT ;  /* 0x000000ff0000720c */ /* 0x000fc40003f25270 */
[----:B------:R-:W-:Y:S02]  /*0260*/  ISETP.GE.U32.AND P0, PT, R11, R6, PT ;  /* 0x000000060b00720c */ /* 0x000fe40003f06070 */
[----:B------:R-:W-:-:S04]  /*0270*/  LOP3.LUT R6, R2, R0, RZ, 0x3c, !PT ;  /* 0x0000000002067212 */ /* 0x000fc800078e3cff */
[----:B------:R-:W-:Y:S01]  /*0280*/  ISETP.GE.AND P2, PT, R6, RZ, PT ;  /* 0x000000ff0600720c */ /* 0x000fe20003f46270 */
[----:B------:R-:W-:Y:S01]  /*0290*/  IMAD.MOV R6, RZ, RZ, -R7 ;  /* 0x000000ffff067224 */ /* 0x000fe200078e0a07 */
[----:B0-----:R-:W-:-:S05]  /*02a0*/  IADD3 R10, PT, PT, R12, 0xffffffe, RZ ;  /* 0x0ffffffe0c0a7810 */ /* 0x001fca0007ffe0ff */
[----:B------:R-:W-:Y:S01]  /*02b0*/  @P0 IADD3 R13, PT, PT, R13, 0x1, RZ ;  /* 0x000000010d0d0810 */ /* 0x000fe20007ffe0ff */
[----:B------:R0:W1:Y:S03]  /*02c0*/  F2I.FTZ.U32.TRUNC.NTZ R11, R10 ;  /* 0x0000000a000b7305 */ /* 0x000066000021f000 */
[----:B------:R-:W-:Y:S01]  /*02d0*/  MOV R12, R13 ;  /* 0x0000000d000c7202 */ /* 0x000fe20000000f00 */
[----:B------:R-:W-:Y:S01]  /*02e0*/  IMAD.MOV.U32 R13, RZ, RZ, R6 ;  /* 0x000000ffff0d7224 */ /* 0x000fe200078e0006 */
[----:B------:R-:W-:Y:S02]  /*02f0*/  MOV R6, RZ ;  /* 0x000000ff00067202 */ /* 0x000fe40000000f00 */
[----:B------:R-:W-:Y:S01]  /*0300*/  @!P2 IADD3 R12, PT, PT, -R12, RZ, RZ ;  /* 0x000000ff0c0ca210 */ /* 0x000fe20007ffe1ff */
[----:B------:R-:W-:Y:S01]  /*0310*/  IMAD R13, R13, R4, RZ ;  /* 0x000000040d0d7224 */ /* 0x000fe200078e02ff */
[----:B------:R-:W-:-:S02]  /*0320*/  @!P1 LOP3.LUT R12, RZ, R0, RZ, 0x33, !PT ;  /* 0x00000000ff0c9212 */ /* 0x000fc400078e33ff */
[----:B------:R-:W-:Y:S01]  /*0330*/  IABS R0, R9 ;  /* 0x0000000900007213 */ /* 0x000fe20000000000 */
[----:B------:R-:W-:Y:S01]  /*0340*/  IMAD.HI.U32 R6, R7, R13, R6 ;  /* 0x0000000d07067227 */ /* 0x000fe200078e0006 */
[----:B0-----:R-:W-:Y:S02]  /*0350*/  IABS R10, R12 ;  /* 0x0000000c000a7213 */ /* 0x001fe40000000000 */
[----:B------:R-:W-:Y:S01]  /*0360*/  ISETP.GE.AND P5, PT, R12, RZ, PT ;  /* 0x000000ff0c00720c */ /* 0x000fe20003fa6270 */
[----:B-1----:R-:W-:Y:S01]  /*0370*/  IMAD.MOV R15, RZ, RZ, -R11 ;  /* 0x000000ffff0f7224 */ /* 0x002fe200078e0a0b */
[----:B------:R-:W-:Y:S01]  /*0380*/  ISETP.NE.AND P2, PT, R5, RZ, PT ;  /* 0x000000ff0500720c */ /* 0x000fe20003f45270 */
[----:B------:R-:W-:Y:S01]  /*0390*/  IMAD.MOV.U32 R13, RZ, RZ, R10 ;  /* 0x000000ffff0d7224 */ /* 0x000fe200078e000a */
[----:B------:R-:W-:Y:S01]  /*03a0*/  MOV R10, RZ ;  /* 0x000000ff000a7202 */ /* 0x000fe20000000f00 */
[----:B------:R-:W-:Y:S02]  /*03b0*/  IMAD R7, R15, R8, RZ ;  /* 0x000000080f077224 */ /* 0x000fe400078e02ff */
[----:B------:R-:W-:-:S04]  /*03c0*/  IMAD.HI.U32 R6, R6, R13, RZ ;  /* 0x0000000d06067227 */ /* 0x000fc800078e00ff */
[----:B------:R-:W-:Y:S01]  /*03d0*/  IMAD.HI.U32 R10, R11, R7, R10 ;  /* 0x000000070b0a7227 */ /* 0x000fe200078e000a */
[----:B------:R-:W-:-:S03]  /*03e0*/  IADD3 R6, PT, PT, -R6, RZ, RZ ;  /* 0x000000ff06067210 */ /* 0x000fc60007ffe1ff */
[----:B------:R-:W-:Y:S01]  /*03f0*/  IMAD.MOV R7, RZ, RZ, -R0 ;  /* 0x000000ffff077224 */ /* 0x000fe200078e0a00 */
[----:B------:R-:W-:Y:S01]  /*0400*/  LOP3.LUT R0, R2, R9, RZ, 0x3c, !PT ;  /* 0x0000000902007212 */ /* 0x000fe200078e3cff */
[----:B------:R-:W-:-:S03]  /*0410*/  IMAD.HI.U32 R10, R10, R3, RZ ;  /* 0x000000030a0a7227 */ /* 0x000fc600078e00ff */
[----:B------:R-:W-:Y:S01]  /*0420*/  ISETP.GE.AND P3, PT, R0, RZ, PT ;  /* 0x000000ff0000720c */ /* 0x000fe20003f66270 */
[----:B------:R-:W-:Y:S02]  /*0430*/  IMAD R7, R10, R7, R3 ;  /* 0x000000070a077224 */ /* 0x000fe400078e0203 */
[----:B------:R-:W-:Y:S01]  /*0440*/  IMAD R11, R4, R6, R13 ;  /* 0x00000006040b7224 */ /* 0x000fe200078e020d */
[----:B------:R-:W0:Y:S02]  /*0450*/  S2R R3, SR_TID.X ;  /* 0x0000000000037919 */ /* 0x000e240000002100 */
[----:B------:R-:W-:Y:S02]  /*0460*/  ISETP.GT.U32.AND P1, PT, R8, R7, PT ;  /* 0x000000070800720c */ /* 0x000fe40003f24070 */
[----:B------:R-:W-:-:S11]  /*0470*/  ISETP.GT.U32.AND P0, PT, R4, R11, PT ;  /* 0x0000000b0400720c */ /* 0x000fd60003f04070 */
[----:B------:R-:W-:Y:S02]  /*0480*/  @!P1 IMAD.IADD R7, R7, 0x1, -R8 ;  /* 0x0000000107079824 */ /* 0x000fe400078e0a08 */
[----:B------:R-:W-:Y:S01]  /*0490*/  @!P0 IADD3 R11, PT, PT, R11, -R4, RZ ;  /* 0x800000040b0b8210 */ /* 0x000fe20007ffe0ff */
[----:B------:R-:W-:Y:S01]  /*04a0*/  @!P1 VIADD R10, R10, 0x1 ;  /* 0x000000010a0a9836 */ /* 0x000fe20000000000 */
[----:B------:R-:W-:Y:S02]  /*04b0*/  ISETP.NE.AND P1, PT, R9, RZ, PT ;  /* 0x000000ff0900720c */ /* 0x000fe40003f25270 */
[----:B------:R-:W-:Y:S02]  /*04c0*/  ISETP.GE.U32.AND P0, PT, R7, R8, PT ;  /* 0x000000080700720c */ /* 0x000fe40003f06070 */
[----:B------:R-:W-:-:S11]  /*04d0*/  ISETP.GT.U32.AND P4, PT, R4, R11, PT ;  /* 0x0000000b0400720c */ /* 0x000fd60003f84070 */
[----:B------:R-:W-:Y:S02]  /*04e0*/  @P0 IADD3 R10, PT, PT, R10, 0x1, RZ ;  /* 0x000000010a0a0810 */ /* 0x000fe40007ffe0ff */
[----:B------:R-:W-:Y:S01]  /*04f0*/  @!P4 IMAD.IADD R11, R11, 0x1, -R4 ;  /* 0x000000010b0bc824 */ /* 0x000fe200078e0a04 */
[----:B0-----:R-:W-:Y:S02]  /*0500*/  ISETP.GE.AND P0, PT, R3, UR11, PT ;  /* 0x0000000b03007c0c */ /* 0x001fe4000bf06270 */
[----:B------:R-:W-:Y:S01]  /*0510*/  @!P3 IADD3 R10, PT, PT, -R10, RZ, RZ ;  /* 0x000000ff0a0ab210 */ /* 0x000fe20007ffe1ff */
[----:B------:R-:W-:Y:S01]  /*0520*/  @!P5 IMAD.MOV R11, RZ, RZ, -R11 ;  /* 0x000000ffff0bd224 */ /* 0x000fe200078e0a0b */
[----:B------:R-:W-:Y:S02]  /*0530*/  @!P1 LOP3.LUT R10, RZ, R9, RZ, 0x33, !PT ;  /* 0x00000009ff0a9212 */ /* 0x000fe400078e33ff */
[----:B------:R-:W-:-:S05]  /*0540*/  @!P2 LOP3.LUT R11, RZ, R5, RZ, 0x33, !PT ;  /* 0x00000005ff0ba212 */ /* 0x000fca00078e33ff */
[----:B------:R-:W-:-:S04]  /*0550*/  IMAD R4, R10, R5, R11 ;  /* 0x000000050a047224 */ /* 0x000fc800078e020b */
[----:B------:R-:W-:Y:S01]  /*0560*/  IMAD R4, R4, UR4, RZ ;  /* 0x0000000404047c24 */ /* 0x000fe2000f8e02ff */
[----:B------:R-:W-:Y:S06]  /*0570*/  @P0 BRA `(.L_x_1) ;  /* 0x0000000000280947 */ /* 0x000fec0003800000 */
[----:B------:R-:W0:Y:S01]  /*0580*/  S2R R6, SR_CgaCtaId ;  /* 0x0000000000067919 */ /* 0x000e220000008800 */
[----:B------:R-:W1:Y:S01]  /*0590*/  LDC R7, c[0x0][0x360] ;  /* 0x0000d800ff077b82 */ /* 0x000e620000000800 */
[----:B------:R-:W-:Y:S02]  /*05a0*/  MOV R5, 0x400 ;  /* 0x0000040000057802 */ /* 0x000fe40000000f00 */
[----:B------:R-:W-:Y:S02]  /*05b0*/  MOV R0, R3 ;  /* 0x0000000300007202 */ /* 0x000fe40000000f00 */
[----:B0-----:R-:W-:-:S07]  /*05c0*/  LEA R5, R6, R5, 0x18 ;  /* 0x0000000506057211 */ /* 0x001fce00078ec0ff */
.L_x_2:
[----:B------:R-:W-:Y:S01]  /*05d0*/  IMAD R6, R0, 0x4, R5 ;  /* 0x0000000400067824 */ /* 0x000fe200078e0205 */
[----:B-1----:R-:W-:-:S04]  /*05e0*/  IADD3 R0, PT, PT, R7, R0, RZ ;  /* 0x0000000007007210 */ /* 0x002fc80007ffe0ff */
[----:B------:R0:W-:Y:S01]  /*05f0*/  STS [R6], RZ ;  /* 0x000000ff06007388 */ /* 0x0001e20000000800 */
[----:B------:R-:W-:-:S13]  /*0600*/  ISETP.GE.AND P0, PT, R0, UR11, PT ;  /* 0x0000000b00007c0c */ /* 0x000fda000bf06270 */
[----:B0-----:R-:W-:Y:S05]  /*0610*/  @!P0 BRA `(.L_x_2) ;  /* 0xfffffffc00ec8947 */ /* 0x001fea000383ffff */
.L_x_1:
[----:B------:R-:W-:Y:S05]  /*0620*/  BSYNC.RECONVERGENT B0 ;  /* 0x0000000000007941 */ /* 0x000fea0003800200 */
.L_x_0:
[----:B------:R-:W0:Y:S08]  /*0630*/  S2UR UR5, SR_CgaCtaId ;  /* 0x00000000000579c3 */ /* 0x000e300000008800 */
[----:B------:R-:W-:Y:S01]  /*0640*/  BAR.SYNC.DEFER_BLOCKING 0x0 ;  /* 0x0000000000007b1d */ /* 0x000fe20000010000 */
[----:B------:R-:W-:-:S05]  /*0650*/  UISETP.GE.AND UP0, UPT, UR6, 0x1, UPT ;  /* 0x000000010600788c */ /* 0x000fca000bf06270 */
[----:B------:R-:W-:Y:S01]  /*0660*/  UMOV UR4, 0x400 ;  /* 0x0000040000047882 */ /* 0x000fe20000000000 */
[----:B------:R-:W1:Y:S01]  /*0670*/  LDCU.64 UR14, c[0x0][0x358] ;  /* 0x00006b00ff0e77ac */ /* 0x000e620008000a00 */
[----:B0-----:R-:W-:-:S04]  /*0680*/  ULEA UR4, UR5, UR4, 0x18 ;  /* 0x0000000405047291 */ /* 0x001fc8000f8ec0ff */
[----:B------:R-:W-:Y:S01]  /*0690*/  ULEA UR7, UR11, UR4, 0x2 ;  /* 0x000000040b077291 */ /* 0x000fe2000f8e10ff */
[----:B------:R-:W-:Y:S11]  /*06a0*/  BRA.U !UP0, `(.L_x_3) ;  /* 0x00000021083c7547 */ /* 0x000ff6000b800000 */
[----:B------:R-:W-:Y:S01]  /*06b0*/  SHF.R.U32.HI R0, RZ, 0x2, R3 ;  /* 0x00000002ff007819 */ /* 0x000fe20000011603 */
[----:B------:R-:W0:Y:S01]  /*06c0*/  LDCU UR13, c[0x0][0x360] ;  /* 0x00006c00ff0d77ac */ /* 0x000e220008000800 */
[----:B------:R-:W-:Y:S01]  /*06d0*/  LOP3.LUT R5, R3, 0x3, RZ, 0xc0, !PT ;  /* 0x0000000303057812 */ /* 0x000fe200078ec0ff */
[----:B------:R-:W-:Y:S01]  /*06e0*/  UMOV UR4, URZ ;  /* 0x000000ff00047c82 */ /* 0x000fe20008000000 */
[----:B------:R-:W-:-:S05]  /*06f0*/  UMOV UR5, URZ ;  /* 0x000000ff00057c82 */ /* 0x000fca0008000000 */
.L_x_49:
[----:B--2---:R-:W2:Y:S01]  /*0700*/  LDCU UR12, c[0x0][0x3b0] ;  /* 0x00007600ff0c77ac */ /* 0x004ea20008000800 */
[----:B------:R-:W-:Y:S01]  /*0710*/  IMAD.U32 R15, RZ, RZ, UR5 ;  /* 0x00000005ff0f7e24 */ /* 0x000fe2000f8e00ff */
[----:B------:R-:W-:Y:S01]  /*0720*/  BSSY.RECONVERGENT B0, `(.L_x_4) ;  /* 0x0000024000007945 */ /* 0x000fe20003800200 */
[----:B------:R-:W-:Y:S01]  /*0730*/  UIADD3 UR6, UPT, UPT, UR5, 0x80, URZ ;  /* 0x0000008005067890 */ /* 0x000fe2000fffe0ff */
[----:B---3--:R-:W3:Y:S03]  /*0740*/  LDCU UR11, c[0x0][0x3ac] ;  /* 0x00007580ff0b77ac */ /* 0x008ee60008000800 */
[----:B--2---:R-:W-:Y:S02]  /*0750*/  UISETP.LT.AND UP0, UPT, UR6, UR12, UPT ;  /* 0x0000000c0600728c */ /* 0x004fe4000bf01270 */
[----:B------:R-:W-:Y:S02]  /*0760*/  UISETP.GE.AND UP1, UPT, UR6, UR12, UPT ;  /* 0x0000000c0600728c */ /* 0x000fe4000bf26270 */
[----:B------:R-:W-:-:S04]  /*0770*/  USEL UR8, UR6, UR12, UP0 ;  /* 0x0000000c06087287 */ /* 0x000fc80008000000 */
[----:B------:R-:W-:-:S03]  /*0780*/  UIADD3 UR18, UPT, UPT, UR8, -UR5, URZ ;  /* 0x8000000508127290 */ /* 0x000fc6000fffe0ff */
[----:B------:R-:W-:-:S03]  /*0790*/  UMOV UR5, UR6 ;  /* 0x0000000600057c82 */ /* 0x000fc60008000000 */
[----:B------:R-:W-:-:S13]  /*07a0*/  ISETP.GE.AND P0, PT, R3, UR18, PT ;  /* 0x0000001203007c0c */ /* 0x000fda000bf06270 */
[----:B0--34-:R-:W-:Y:S05]  /*07b0*/  @P0 BRA `(.L_x_5) ;  /* 0x0000000000680947 */ /* 0x019fea0003800000 */
[----:B------:R-:W2:Y:S01]  /*07c0*/  LDC.64 R8, c[0x0][0x380] ;  /* 0x0000e000ff087b82 */ /* 0x000ea20000000a00 */
[----:B------:R-:W-:Y:S01]  /*07d0*/  IMAD R13, R2, UR12, R15 ;  /* 0x0000000c020d7c24 */ /* 0x000fe2000f8e020f */
[----:B------:R-:W-:-:S07]  /*07e0*/  MOV R10, R3 ;  /* 0x00000003000a7202 */ /* 0x000fce0000000f00 */
.L_x_6:
[----:B------:R-:W-:-:S04]  /*07f0*/  IMAD.IADD R7, R13, 0x1, R10 ;  /* 0x000000010d077824 */ /* 0x000fc800078e020a */
[----:B--23--:R-:W-:-:S06]  /*0800*/  IMAD.WIDE R6, R7, 0x2, R8 ;  /* 0x0000000207067825 */ /* 0x00cfcc00078e0208 */
[----:B-1----:R-:W2:Y:S01]  /*0810*/  LDG.E.U16.CONSTANT R6, desc[UR14][R6.64] ;  /* 0x0000000e06067981 */ /* 0x002ea2000c1e9500 */
[C---:B------:R-:W-:Y:S02]  /*0820*/  LEA R11, R10.reuse, UR7, 0x1 ;  /* 0x000000070a0b7c11 */ /* 0x040fe4000f8e08ff */
[----:B0-----:R-:W-:-:S04]  /*0830*/  IADD3 R10, PT, PT, R10, UR13, RZ ;  /* 0x0000000d0a0a7c10 */ /* 0x001fc8000fffe0ff */
[----:B------:R-:W-:Y:S01]  /*0840*/  ISETP.GE.AND P0, PT, R10, UR18, PT ;  /* 0x000000120a007c0c */ /* 0x000fe2000bf06270 */
[----:B--2---:R3:W-:Y:S04]  /*0850*/  STS.U16 [R11+0x80], R6 ;  /* 0x000080060b007388 */ /* 0x0047e80000000400 */
[----:B------:R3:W-:Y:S04]  /*0860*/  STS.U16 [R11+0x180], R6 ;  /* 0x000180060b007388 */ /* 0x0007e80000000400 */
        /* <DEDUP_REMOVED lines=13> */
[----:B------:R3:W-:Y:S01]  /*0940*/  STS.U16 [R11+0xf80], R6 ;  /* 0x000f80060b007388 */ /* 0x0007e20000000400 */
[----:B------:R-:W-:Y:S05]  /*0950*/  @!P0 BRA `(.L_x_6) ;  /* 0xfffffffc00a48947 */ /* 0x000fea000383ffff */
.L_x_5:
[----:B01----:R-:W-:Y:S05]  /*0960*/  BSYNC.RECONVERGENT B0 ;  /* 0x0000000000007941 */ /* 0x003fea0003800200 */
.L_x_4:
[----:B------:R-:W-:Y:S01]  /*0970*/  BAR.SYNC.DEFER_BLOCKING 0x0 ;  /* 0x0000000000007b1d */ /* 0x000fe20000010000 */
[----:B------:R-:W-:Y:S02]  /*0980*/  UISETP.GE.AND UP0, UPT, UR11, 0x1, UPT ;  /* 0x000000010b00788c */ /* 0x000fe4000bf06270 */
[----:B------:R-:W-:Y:S02]  /*0990*/  ULOP3.LUT UR16, UR8, 0x7, URZ, 0xc0, !UPT ;  /* 0x0000000708107892 */ /* 0x000fe4000f8ec0ff */
[----:B------:R-:W-:-:S05]  /*09a0*/  ULOP3.LUT UR17, UR8, 0xf, URZ, 0xc0, !UPT ;  /* 0x0000000f08117892 */ /* 0x000fca000f8ec0ff */
[----:B------:R-:W-:Y:S07]  /*09b0*/  BRA.U !UP0, `(.L_x_7) ;  /* 0x0000001d08707547 */ /* 0x000fee000b800000 */
[----:B------:R-:W-:Y:S01]  /*09c0*/  UIMAD UR6, UR4, -0x80, UR8 ;  /* 0xffffff80040678a4 */ /* 0x000fe2000f8e0208 */
[--C-:B---3--:R-:W-:Y:S01]  /*09d0*/  IMAD R6, R2, UR12, R15.reuse ;  /* 0x0000000c02067c24 */ /* 0x108fe2000f8e020f */
[----:B------:R-:W-:Y:S01]  /*09e0*/  UISETP.NE.AND UP0, UPT, UR17, URZ, UPT ;  /* 0x000000ff1100728c */ /* 0x000fe2000bf05270 */
[----:B------:R-:W-:Y:S01]  /*09f0*/  IMAD.IADD R7, R4, 0x1, R15 ;  /* 0x0000000104077824 */ /* 0x000fe200078e020f */
[----:B------:R-:W-:Y:S02]  /*0a00*/  UIADD3 UR10, UPT, UPT, UR6, -0x1, URZ ;  /* 0xffffffff060a7890 */ /* 0x000fe4000fffe0ff */
[----:B------:R-:W-:Y:S02]  /*0a10*/  ULOP3.LUT UR9, UR8, 0x3, URZ, 0xc0, !UPT ;  /* 0x0000000308097892 */ /* 0x000fe4000f8ec0ff */
[----:B------:R-:W-:Y:S02]  /*0a20*/  UIADD3 UR8, UPT, UPT, -UR17, UR6, URZ ;  /* 0x0000000611087290 */ /* 0x000fe4000fffe1ff */
[----:B------:R-:W-:-:S02]  /*0a30*/  UISETP.GT.AND UP0, UPT, UR18, 0xf, !UP0 ;  /* 0x0000000f1200788c */ /* 0x000fc4000c704270 */
[----:B------:R-:W-:Y:S01]  /*0a40*/  UISETP.GE.U32.AND UP2, UPT, UR10, 0xf, UPT ;  /* 0x0000000f0a00788c */ /* 0x000fe2000bf46070 */
[----:B------:R-:W-:-:S10]  /*0a50*/  UMOV UR6, URZ ;  /* 0x000000ff00067c82 */ /* 0x000fd40008000000 */
.L_x_48:
[----:B0-----:R-:W0:Y:S01]  /*0a60*/  LDCU UR24, c[0x0][0x3ac] ;  /* 0x00007580ff1877ac */ /* 0x001e220008000800 */
[----:B------:R-:W-:-:S04]  /*0a70*/  UIADD3 UR10, UPT, UPT, UR6, 0x8, URZ ;  /* 0x00000008060a7890 */ /* 0x000fc8000fffe0ff */
[----:B0-----:R-:W-:-:S04]  /*0a80*/  UISETP.LT.AND UP3, UPT, UR10, UR24, UPT ;  /* 0x000000180a00728c */ /* 0x001fc8000bf61270 */
[----:B------:R-:W-:-:S04]  /*0a90*/  USEL UR12, UR10, UR24, UP3 ;  /* 0x000000180a0c7287 */ /* 0x000fc80009800000 */
[----:B------:R-:W-:-:S04]  /*0aa0*/  UIADD3 UR11, UPT, UPT, UR12, -UR6, URZ ;  /* 0x800000060c0b7290 */ /* 0x000fc8000fffe0ff */
[----:B------:R-:W-:-:S09]  /*0ab0*/  UISETP.NE.OR UP3, UPT, UR11, 0x8, !UP0 ;  /* 0x000000080b00788c */ /* 0x000fd2000c765670 */
[----:B--234-:R-:W-:Y:S05]  /*0ac0*/  BRA.U UP3, `(.L_x_8) ;  /* 0x0000000d03447547 */ /* 0x01cfea000b800000 */
[C---:B------:R-:W-:Y:S01]  /*0ad0*/  ISETP.GE.AND P5, PT, R3.reuse, UR18, PT ;  /* 0x0000001203007c0c */ /* 0x040fe2000bfa6270 */
[----:B------:R-:W-:Y:S02]  /*0ae0*/  UIADD3 UR11, UPT, UPT, UR6, 0x1, URZ ;  /* 0x00000001060b7890 */ /* 0x000fe4000fffe0ff */
[----:B------:R-:W-:Y:S01]  /*0af0*/  MOV R11, UR6 ;  /* 0x00000006000b7c02 */ /* 0x000fe20008000f00 */
[----:B------:R-:W-:Y:S01]  /*0b00*/  UIADD3 UR19, UPT, UPT, UR6, 0x3, URZ ;  /* 0x0000000306137890 */ /* 0x000fe2000fffe0ff */
[----:B------:R-:W-:Y:S01]  /*0b10*/  ISETP.GE.AND P4, PT, R3, UR18, PT ;  /* 0x0000001203007c0c */ /* 0x000fe2000bf86270 */
[----:B------:R-:W-:Y:S01]  /*0b20*/  UIADD3 UR12, UPT, UPT, UR6, 0x2, URZ ;  /* 0x00000002060c7890 */ /* 0x000fe2000fffe0ff */
[----:B------:R-:W-:Y:S01]  /*0b30*/  ISETP.GE.OR P5, PT, R11, UR24, P5 ;  /* 0x000000180b007c0c */ /* 0x000fe2000afa6670 */
[----:B------:R-:W-:Y:S01]  /*0b40*/  IMAD.U32 R8, RZ, RZ, UR11 ;  /* 0x0000000bff087e24 */ /* 0x000fe2000f8e00ff */
[C---:B------:R-:W-:Y:S01]  /*0b50*/  ISETP.GE.AND P3, PT, R3.reuse, UR18, PT ;  /* 0x0000001203007c0c */ /* 0x040fe2000bf66270 */
[----:B------:R-:W-:Y:S01]  /*0b60*/  IMAD.U32 R10, RZ, RZ, UR19 ;  /* 0x00000013ff0a7e24 */ /* 0x000fe2000f8e00ff */
[----:B------:R-:W-:Y:S01]  /*0b70*/  ISETP.GE.AND P2, PT, R3, UR18, PT ;  /* 0x0000001203007c0c */ /* 0x000fe2000bf46270 */
[----:B------:R-:W-:Y:S01]  /*0b80*/  UIADD3 UR20, UPT, UPT, UR6, 0x4, URZ ;  /* 0x0000000406147890 */ /* 0x000fe2000fffe0ff */
[----:B------:R-:W-:Y:S01]  /*0b90*/  MOV R9, UR12 ;  /* 0x0000000c00097c02 */ /* 0x000fe20008000f00 */
[----:B------:R-:W-:Y:S01]  /*0ba0*/  UIADD3 UR21, UPT, UPT, UR6, 0x5, URZ ;  /* 0x0000000506157890 */ /* 0x000fe2000fffe0ff */
[----:B------:R-:W-:Y:S01]  /*0bb0*/  BSSY.RECONVERGENT B0, `(.L_x_9) ;  /* 0x0000017000007945 */ /* 0x000fe20003800200 */
[----:B------:R-:W-:Y:S01]  /*0bc0*/  UIADD3 UR22, UPT, UPT, UR6, 0x6, URZ ;  /* 0x0000000606167890 */ /* 0x000fe2000fffe0ff */
[----:B------:R-:W-:Y:S01]  /*0bd0*/  ISETP.GE.OR P4, PT, R8, UR24, P4 ;  /* 0x0000001808007c0c */ /* 0x000fe2000a786670 */
[----:B------:R-:W-:Y:S01]  /*0be0*/  UIADD3 UR23, UPT, UPT, UR6, 0x7, URZ ;  /* 0x0000000706177890 */ /* 0x000fe2000fffe0ff */
[----:B------:R-:W-:-:S02]  /*0bf0*/  ISETP.GE.OR P3, PT, R9, UR24, P3 ;  /* 0x0000001809007c0c */ /* 0x000fc40009f66670 */
[----:B------:R-:W-:Y:S02]  /*0c00*/  ISETP.GE.OR P2, PT, R10, UR24, P2 ;  /* 0x000000180a007c0c */ /* 0x000fe40009746670 */
[C---:B------:R-:W-:Y:S02]  /*0c10*/  ISETP.GE.AND P0, PT, R3.reuse, UR18, PT ;  /* 0x0000001203007c0c */ /* 0x040fe4000bf06270 */
[C---:B------:R-:W-:Y:S02]  /*0c20*/  ISETP.GE.AND P6, PT, R3.reuse, UR18, PT ;  /* 0x0000001203007c0c */ /* 0x040fe4000bfc6270 */
[----:B------:R-:W-:Y:S01]  /*0c30*/  ISETP.GE.AND P1, PT, R3, UR18, PT ;  /* 0x0000001203007c0c */ /* 0x000fe2000bf26270 */
[----:B------:R-:W-:-:S12]  /*0c40*/  @P5 BRA `(.L_x_10) ;  /* 0x0000000000345947 */ /* 0x000fd80003800000 */
[----:B------:R-:W0:Y:S01]  /*0c50*/  LDCU UR25, c[0x0][0x3b0] ;  /* 0x00007600ff1977ac */ /* 0x000e220008000800 */
[----:B------:R-:W1:Y:S01]  /*0c60*/  LDC.64 R8, c[0x0][0x388] ;  /* 0x0000e200ff087b82 */ /* 0x000e620000000a00 */
[----:B------:R-:W-:Y:S01]  /*0c70*/  IMAD.MOV.U32 R12, RZ, RZ, R3 ;  /* 0x000000ffff0c7224 */ /* 0x000fe200078e0003 */
[----:B0-----:R-:W-:-:S05]  /*0c80*/  MOV R10, UR25 ;  /* 0x00000019000a7c02 */ /* 0x001fca0008000f00 */
[----:B------:R-:W-:-:S07]  /*0c90*/  IMAD R15, R10, UR6, R7 ;  /* 0x000000060a0f7c24 */ /* 0x000fce000f8e0207 */
.L_x_11:
[----:B------:R-:W-:-:S05]  /*0ca0*/  IADD3 R11, PT, PT, R15, R12, RZ ;  /* 0x0000000c0f0b7210 */ /* 0x000fca0007ffe0ff */
[----:B01----:R-:W-:-:S06]  /*0cb0*/  IMAD.WIDE R10, R11, 0x2, R8 ;  /* 0x000000020b0a7825 */ /* 0x003fcc00078e0208 */
[----:B------:R-:W2:Y:S01]  /*0cc0*/  LDG.E.U16.CONSTANT R10, desc[UR14][R10.64] ;  /* 0x0000000e0a0a7981 */ /* 0x000ea2000c1e9500 */
[C---:B------:R-:W-:Y:S01]  /*0cd0*/  LEA R13, R12.reuse, UR7, 0x4 ;  /* 0x000000070c0d7c11 */ /* 0x040fe2000f8e20ff */
[----:B------:R-:W-:-:S05]  /*0ce0*/  VIADD R12, R12, UR13 ;  /* 0x0000000d0c0c7c36 */ /* 0x000fca0008000000 */
[----:B------:R-:W-:Y:S01]  /*0cf0*/  ISETP.GE.AND P5, PT, R12, UR18, PT ;  /* 0x000000120c007c0c */ /* 0x000fe2000bfa6270 */
[----:B--2---:R0:W-:-:S12]  /*0d00*/  STS.U16 [R13+0x1080], R10 ;  /* 0x0010800a0d007388 */ /* 0x0041d80000000400 */
[----:B------:R-:W-:Y:S05]  /*0d10*/  @!P5 BRA `(.L_x_11) ;  /* 0xfffffffc00e0d947 */ /* 0x000fea000383ffff */
.L_x_10:
[----:B------:R-:W-:Y:S05]  /*0d20*/  BSYNC.RECONVERGENT B0 ;  /* 0x0000000000007941 */ /* 0x000fea0003800200 */
.L_x_9:
[----:B------:R-:W-:Y:S01]  /*0d30*/  IMAD.U32 R9, RZ, RZ, UR21 ;  /* 0x00000015ff097e24 */ /* 0x000fe2000f8e00ff */
[----:B------:R-:W-:Y:S01]  /*0d40*/  ISETP.GE.AND P5, PT, R3, UR18, PT ;  /* 0x0000001203007c0c */ /* 0x000fe2000bfa6270 */
[----:B------:R-:W-:Y:S01]  /*0d50*/  IMAD.U32 R11, RZ, RZ, UR23 ;  /* 0x00000017ff0b7e24 */ /* 0x000fe2000f8e00ff */
[----:B------:R-:W-:Y:S01]  /*0d60*/  MOV R8, UR20 ;  /* 0x0000001400087c02 */ /* 0x000fe20008000f00 */
[----:B------:R-:W-:Y:S01]  /*0d70*/  BSSY.RECONVERGENT B0, `(.L_x_12) ;  /* 0x0000014000007945 */ /* 0x000fe20003800200 */
[----:B0-----:R-:W-:Y:S02]  /*0d80*/  MOV R10, UR22 ;  /* 0x00000016000a7c02 */ /* 0x001fe40008000f00 */
[----:B------:R-:W-:Y:S02]  /*0d90*/  ISETP.GE.OR P0, PT, R8, UR24, P0 ;  /* 0x0000001808007c0c */ /* 0x000fe40008706670 */
[----:B------:R-:W-:Y:S02]  /*0da0*/  ISETP.GE.OR P6, PT, R9, UR24, P6 ;  /* 0x0000001809007c0c */ /* 0x000fe4000b7c6670 */
[----:B------:R-:W-:-:S02]  /*0db0*/  ISETP.GE.OR P1, PT, R10, UR24, P1 ;  /* 0x000000180a007c0c */ /* 0x000fc40008f26670 */
[----:B------:R-:W-:Y:S01]  /*0dc0*/  ISETP.GE.OR P5, PT, R11, UR24, P5 ;  /* 0x000000180b007c0c */ /* 0x000fe2000afa6670 */
[----:B------:R-:W-:-:S12]  /*0dd0*/  @P4 BRA `(.L_x_13) ;  /* 0x0000000000344947 */ /* 0x000fd80003800000 */
[----:B------:R-:W0:Y:S01]  /*0de0*/  LDCU UR25, c[0x0][0x3b0] ;  /* 0x00007600ff1977ac */ /* 0x000e220008000800 */
[----:B------:R-:W1:Y:S01]  /*0df0*/  LDC.64 R8, c[0x0][0x388] ;  /* 0x0000e200ff087b82 */ /* 0x000e620000000a00 */
[----:B------:R-:W-:Y:S01]  /*0e00*/  IMAD.MOV.U32 R12, RZ, RZ, R3 ;  /* 0x000000ffff0c7224 */ /* 0x000fe200078e0003 */
[----:B0-----:R-:W-:-:S05]  /*0e10*/  MOV R10, UR25 ;  /* 0x00000019000a7c02 */ /* 0x001fca0008000f00 */
[----:B------:R-:W-:-:S07]  /*0e20*/  IMAD R15, R10, UR11, R7 ;  /* 0x0000000b0a0f7c24 */ /* 0x000fce000f8e0207 */
.L_x_14:
        /* <DEDUP_REMOVED lines=8> */
.L_x_13:
[----:B------:R-:W-:Y:S05]  /*0eb0*/  BSYNC.RECONVERGENT B0 ;  /* 0x0000000000007941 */ /* 0x000fea0003800200 */
.L_x_12:
[----:B------:R-:W-:Y:S04]  /*0ec0*/  BSSY.RECONVERGENT B0, `(.L_x_15) ;  /* 0x000000f000007945 */ /* 0x000fe80003800200 */
[----:B------:R-:W-:Y:S05]  /*0ed0*/  @P3 BRA `(.L_x_16) ;  /* 0x0000000000343947 */ /* 0x000fea0003800000 */
[----:B------:R-:W0:Y:S01]  /*0ee0*/  LDCU UR11, c[0x0][0x3b0] ;  /* 0x00007600ff0b77ac */ /* 0x000e220008000800 */
[----:B------:R-:W1:Y:S01]  /*0ef0*/  LDC.64 R8, c[0x0][0x388] ;  /* 0x0000e200ff087b82 */ /* 0x000e620000000a00 */
[----:B------:R-:W-:Y:S01]  /*0f00*/  IMAD.MOV.U32 R12, RZ, RZ, R3 ;  /* 0x000000ffff0c7224 */ /* 0x000fe200078e0003 */
[----:B0-----:R-:W-:-:S05]  /*0f10*/  MOV R10, UR11 ;  /* 0x0000000b000a7c02 */ /* 0x001fca0008000f00 */
[----:B------:R-:W-:-:S07]  /*0f20*/  IMAD R15, R10, UR12, R7 ;  /* 0x0000000c0a0f7c24 */ /* 0x000fce000f8e0207 */
.L_x_17:
[----:B------:R-:W-:-:S05]  /*0f30*/  IADD3 R11, PT, PT, R15, R12, RZ ;  /* 0x0000000c0f0b7210 */ /* 0x000fca0007ffe0ff */
[----:B-12---:R-:W-:-:S06]  /*0f40*/  IMAD.WIDE R10, R11, 0x2, R8 ;  /* 0x000000020b0a7825 */ /* 0x006fcc00078e0208 */
[----:B------:R-:W2:Y:S01]  /*0f50*/  LDG.E.U16.CONSTANT R10, desc[UR14][R10.64] ;  /* 0x0000000e0a0a7981 */ /* 0x000ea2000c1e9500 */
[C---:B------:R-:W-:Y:S01]  /*0f60*/  LEA R13, R12.reuse, UR7, 0x4 ;  /* 0x000000070c0d7c11 */ /* 0x040fe2000f8e20ff */
[----:B------:R-:W-:-:S05]  /*0f70*/  VIADD R12, R12, UR13 ;  /* 0x0000000d0c0c7c36 */ /* 0x000fca0008000000 */
[----:B------:R-:W-:Y:S01]  /*0f80*/  ISETP.GE.AND P3, PT, R12, UR18, PT ;  /* 0x000000120c007c0c */ /* 0x000fe2000bf66270 */
[----:B--2---:R2:W-:-:S12]  /*0f90*/  STS.U16 [R13+0x1084], R10 ;  /* 0x0010840a0d007388 */ /* 0x0045d80000000400 */
[----:B------:R-:W-:Y:S05]  /*0fa0*/  @!P3 BRA `(.L_x_17) ;  /* 0xfffffffc00e0b947 */ /* 0x000fea000383ffff */
.L_x_16:
[----:B------:R-:W-:Y:S05]  /*0fb0*/  BSYNC.RECONVERGENT B0 ;  /* 0x0000000000007941 */ /* 0x000fea0003800200 */
.L_x_15:
[----:B------:R-:W-:Y:S04]  /*0fc0*/  BSSY.RECONVERGENT B0, `(.L_x_18) ;  /* 0x000000f000007945 */ /* 0x000fe80003800200 */
[----:B------:R-:W-:Y:S05]  /*0fd0*/  @P2 BRA `(.L_x_19) ;  /* 0x0000000000342947 */ /* 0x000fea0003800000 */
[----:B------:R-:W0:Y:S01]  /*0fe0*/  LDCU UR11, c[0x0][0x3b0] ;  /* 0x00007600ff0b77ac */ /* 0x000e220008000800 */
[----:B------:R-:W1:Y:S01]  /*0ff0*/  LDC.64 R8, c[0x0][0x388] ;  /* 0x0000e200ff087b82 */ /* 0x000e620000000a00 */
[----:B------:R-:W-:Y:S01]  /*1000*/  IMAD.MOV.U32 R12, RZ, RZ, R3 ;  /* 0x000000ffff0c7224 */ /* 0x000fe200078e0003 */
[----:B0-2---:R-:W-:-:S05]  /*1010*/  MOV R10, UR11 ;  /* 0x0000000b000a7c02 */ /* 0x005fca0008000f00 */
[----:B------:R-:W-:-:S07]  /*1020*/  IMAD R15, R10, UR19, R7 ;  /* 0x000000130a0f7c24 */ /* 0x000fce000f8e0207 */
.L_x_20:
[----:B------:R-:W-:-:S05]  /*1030*/  IADD3 R11, PT, PT, R15, R12, RZ ;  /* 0x0000000c0f0b7210 */ /* 0x000fca0007ffe0ff */
[----:B-1-3--:R-:W-:-:S06]  /*1040*/  IMAD.WIDE R10, R11, 0x2, R8 ;  /* 0x000000020b0a7825 */ /* 0x00afcc00078e0208 */
[----:B------:R-:W2:Y:S01]  /*1050*/  LDG.E.U16.CONSTANT R10, desc[UR14][R10.64] ;  /* 0x0000000e0a0a7981 */ /* 0x000ea2000c1e9500 */
[C---:B------:R-:W-:Y:S01]  /*1060*/  LEA R13, R12.reuse, UR7, 0x4 ;  /* 0x000000070c0d7c11 */ /* 0x040fe2000f8e20ff */
[----:B------:R-:W-:-:S05]  /*1070*/  VIADD R12, R12, UR13 ;  /* 0x0000000d0c0c7c36 */ /* 0x000fca0008000000 */
[----:B------:R-:W-:Y:S01]  /*1080*/  ISETP.GE.AND P2, PT, R12, UR18, PT ;  /* 0x000000120c007c0c */ /* 0x000fe2000bf46270 */
[----:B--2---:R3:W-:-:S12]  /*1090*/  STS.U16 [R13+0x1086], R10 ;  /* 0x0010860a0d007388 */ /* 0x0047d80000000400 */
[----:B------:R-:W-:Y:S05]  /*10a0*/  @!P2 BRA `(.L_x_20) ;  /* 0xfffffffc00e0a947 */ /* 0x000fea000383ffff */
.L_x_19:
[----:B------:R-:W-:Y:S05]  /*10b0*/  BSYNC.RECONVERGENT B0 ;  /* 0x0000000000007941 */ /* 0x000fea0003800200 */
.L_x_18:
[----:B------:R-:W-:Y:S04]  /*10c0*/  BSSY.RECONVERGENT B0, `(.L_x_21) ;  /* 0x000000f000007945 */ /* 0x000fe80003800200 */
[----:B------:R-:W-:Y:S05]  /*10d0*/  @P0 BRA `(.L_x_22) ;  /* 0x0000000000340947 */ /* 0x000fea0003800000 */
[----:B------:R-:W0:Y:S01]  /*10e0*/  LDCU UR11, c[0x0][0x3b0] ;  /* 0x00007600ff0b77ac */ /* 0x000e220008000800 */
[----:B------:R-:W1:Y:S01]  /*10f0*/  LDC.64 R8, c[0x0][0x388] ;  /* 0x0000e200ff087b82 */ /* 0x000e620000000a00 */
[----:B------:R-:W-:Y:S01]  /*1100*/  IMAD.MOV.U32 R12, RZ, RZ, R3 ;  /* 0x000000ffff0c7224 */ /* 0x000fe200078e0003 */
[----:B0-23--:R-:W-:-:S05]  /*1110*/  MOV R10, UR11 ;  /* 0x0000000b000a7c02 */ /* 0x00dfca0008000f00 */
[----:B------:R-:W-:-:S07]  /*1120*/  IMAD R15, R10, UR20, R7 ;  /* 0x000000140a0f7c24 */ /* 0x000fce000f8e0207 */
.L_x_23:
[----:B------:R-:W-:-:S05]  /*1130*/  IADD3 R11, PT, PT, R15, R12, RZ ;  /* 0x0000000c0f0b7210 */ /* 0x000fca0007ffe0ff */
[----:B-1--4-:R-:W-:-:S06]  /*1140*/  IMAD.WIDE R10, R11, 0x2, R8 ;  /* 0x000000020b0a7825 */ /* 0x012fcc00078e0208 */
[----:B------:R-:W2:Y:S01]  /*1150*/  LDG.E.U16.CONSTANT R10, desc[UR14][R10.64] ;  /* 0x0000000e0a0a7981 */ /* 0x000ea2000c1e9500 */
[C---:B------:R-:W-:Y:S01]  /*1160*/  LEA R13, R12.reuse, UR7, 0x4 ;  /* 0x000000070c0d7c11 */ /* 0x040fe2000f8e20ff */
[----:B------:R-:W-:-:S05]  /*1170*/  VIADD R12, R12, UR13 ;  /* 0x0000000d0c0c7c36 */ /* 0x000fca0008000000 */
[----:B------:R-:W-:Y:S01]  /*1180*/  ISETP.GE.AND P0, PT, R12, UR18, PT ;  /* 0x000000120c007c0c */ /* 0x000fe2000bf06270 */
[----:B--2---:R4:W-:-:S12]  /*1190*/  STS.U16 [R13+0x1088], R10 ;  /* 0x0010880a0d007388 */ /* 0x0049d80000000400 */
[----:B------:R-:W-:Y:S05]  /*11a0*/  @!P0 BRA `(.L_x_23) ;  /* 0xfffffffc00e08947 */ /* 0x000fea000383ffff */
.L_x_22:
[----:B------:R-:W-:Y:S05]  /*11b0*/  BSYNC.RECONVERGENT B0 ;  /* 0x0000000000007941 */ /* 0x000fea0003800200 */
.L_x_21:
[----:B------:R-:W-:Y:S04]  /*11c0*/  BSSY.RECONVERGENT B0, `(.L_x_24) ;  /* 0x000000f000007945 */ /* 0x000fe80003800200 */
[----:B------:R-:W-:Y:S05]  /*11d0*/  @P6 BRA `(.L_x_25) ;  /* 0x0000000000346947 */ /* 0x000fea0003800000 */
[----:B------:R-:W0:Y:S01]  /*11e0*/  LDCU UR11, c[0x0][0x3b0] ;  /* 0x00007600ff0b77ac */ /* 0x000e220008000800 */
[----:B------:R-:W1:Y:S01]  /*11f0*/  LDC.64 R8, c[0x0][0x388] ;  /* 0x0000e200ff087b82 */ /* 0x000e620000000a00 */
[----:B------:R-:W-:Y:S01]  /*1200*/  IMAD.MOV.U32 R12, RZ, RZ, R3 ;  /* 0x000000ffff0c7224 */ /* 0x000fe200078e0003 */
[----:B0-234-:R-:W-:-:S05]  /*1210*/  MOV R10, UR11 ;  /* 0x0000000b000a7c02 */ /* 0x01dfca0008000f00 */
[----:B------:R-:W-:-:S07]  /*1220*/  IMAD R15, R10, UR21, R7 ;  /* 0x000000150a0f7c24 */ /* 0x000fce000f8e0207 */
.L_x_26:
        /* <DEDUP_REMOVED lines=8> */
.L_x_25:
[----:B------:R-:W-:Y:S05]  /*12b0*/  BSYNC.RECONVERGENT B0 ;  /* 0x0000000000007941 */ /* 0x000fea0003800200 */
.L_x_24:
[----:B------:R-:W-:Y:S04]  /*12c0*/  BSSY.RECONVERGENT B0, `(.L_x_27) ;  /* 0x000000f000007945 */ /* 0x000fe80003800200 */
[----:B------:R-:W-:Y:S05]  /*12d0*/  @P1 BRA `(.L_x_28) ;  /* 0x0000000000341947 */ /* 0x000fea0003800000 */
[----:B------:R-:W0:Y:S01]  /*12e0*/  LDCU UR11, c[0x0][0x3b0] ;  /* 0x00007600ff0b77ac */ /* 0x000e220008000800 */
[----:B------:R-:W1:Y:S01]  /*12f0*/  LDC.64 R8, c[0x0][0x388] ;  /* 0x0000e200ff087b82 */ /* 0x000e620000000a00 */
[----:B------:R-:W-:Y:S01]  /*1300*/  IMAD.MOV.U32 R12, RZ, RZ, R3 ;  /* 0x000000ffff0c7224 */ /* 0x000fe200078e0003 */
[----:B0-234-:R-:W-:-:S05]  /*1310*/  MOV R10, UR11 ;  /* 0x0000000b000a7c02 */ /* 0x01dfca0008000f00 */
[----:B------:R-:W-:-:S07]  /*1320*/  IMAD R15, R10, UR22, R7 ;  /* 0x000000160a0f7c24 */ /* 0x000fce000f8e0207 */
.L_x_29:
        /* <DEDUP_REMOVED lines=8> */
.L_x_28:
[----:B------:R-:W-:Y:S05]  /*13b0*/  BSYNC.RECONVERGENT B0 ;  /* 0x0000000000007941 */ /* 0x000fea0003800200 */
.L_x_27:
[----:B------:R-:W-:Y:S04]  /*13c0*/  BSSY.RECONVERGENT B0, `(.L_x_30) ;  /* 0x000000f000007945 */ /* 0x000fe80003800200 */
[----:B------:R-:W-:Y:S05]  /*13d0*/  @P5 BRA `(.L_x_31) ;  /* 0x0000000000345947 */ /* 0x000fea0003800000 */
[----:B------:R-:W0:Y:S01]  /*13e0*/  LDCU UR11, c[0x0][0x3b0] ;  /* 0x00007600ff0b77ac */ /* 0x000e220008000800 */
[----:B------:R-:W1:Y:S01]  /*13f0*/  LDC.64 R8, c[0x0][0x388] ;  /* 0x0000e200ff087b82 */ /* 0x000e620000000a00 */
[----:B------:R-:W-:Y:S01]  /*1400*/  IMAD.MOV.U32 R12, RZ, RZ, R3 ;  /* 0x000000ffff0c7224 */ /* 0x000fe200078e0003 */
[----:B0-234-:R-:W-:-:S05]  /*1410*/  MOV R10, UR11 ;  /* 0x0000000b000a7c02 */ /* 0x01dfca0008000f00 */
[----:B------:R-:W-:-:S07]  /*1420*/  IMAD R15, R10, UR23, R7 ;  /* 0x000000170a0f7c24 */ /* 0x000fce000f8e0207 */
.L_x_32:
        /* <DEDUP_REMOVED lines=8> */
.L_x_31:
[----:B------:R-:W-:Y:S05]  /*14b0*/  BSYNC.RECONVERGENT B0 ;  /* 0x0000000000007941 */ /* 0x000fea0003800200 */
.L_x_30:
[----:B------:R-:W-:Y:S01]  /*14c0*/  BAR.SYNC.DEFER_BLOCKING 0x0 ;  /* 0x0000000000007b1d */ /* 0x000fe20000010000 */
[----:B------:R-:W-:-:S13]  /*14d0*/  ISETP.GT.U32.AND P0, PT, R3, 0x1f, PT ;  /* 0x0000001f0300780c */ /* 0x000fda0003f04070 */
[----:B------:R-:W-:Y:S05]  /*14e0*/  @P0 BRA `(.L_x_33) ;  /* 0x0000000000b00947 */ /* 0x000fea0003800000 */
[----:B------:R-:W-:Y:S01]  /*14f0*/  UISETP.GE.AND UP3, UPT, UR18, 0x10, UPT ;  /* 0x000000101200788c */ /* 0x000fe2000bf66270 */
[----:B------:R-:W-:-:S08]  /*1500*/  CS2R R8, SRZ ;  /* 0x0000000000087805 */ /* 0x000fd0000001ff00 */
[----:B------:R-:W-:Y:S05]  /*1510*/  BRA.U !UP3, `(.L_x_34) ;  /* 0x000000010b5c7547 */ /* 0x000fea000b800000 */
[----:B------:R-:W-:Y:S01]  /*1520*/  MOV R18, 0x10 ;  /* 0x0000001000127802 */ /* 0x000fe20000000f00 */
[----:B------:R-:W-:Y:S01]  /*1530*/  IMAD.MOV.U32 R12, RZ, RZ, RZ ;  /* 0x000000ffff0c7224 */ /* 0x000fe200078e00ff */
[----:B------:R-:W-:Y:S02]  /*1540*/  LEA R21, R0, R5, 0x7 ;  /* 0x0000000500157211 */ /* 0x000fe400078e38ff */
[----:B0-234-:R-:W-:Y:S02]  /*1550*/  CS2R R10, SRZ ;  /* 0x00000000000a7805 */ /* 0x01dfe4000001ff00 */
[----:B------:R-:W-:-:S07]  /*1560*/  CS2R R8, SRZ ;  /* 0x0000000000087805 */ /* 0x000fce000001ff00 */
.L_x_35:
[----:B------:R-:W-:Y:S01]  /*1570*/  IMAD.IADD R13, R5, 0x1, R12 ;  /* 0x00000001050d7824 */ /* 0x000fe200078e020c */
[----:B------:R-:W-:Y:S01]  /*1580*/  IADD3 R12, PT, PT, R21, R12, RZ ;  /* 0x0000000c150c7210 */ /* 0x000fe20007ffe0ff */
[----:B------:R-:W-:Y:S05]  /*1590*/  WARPSYNC.ALL ;  /* 0x0000000000007948 */ /* 0x000fea0003800000 */
[----:B------:R-:W-:Y:S01]  /*15a0*/  IMAD R13, R13, 0x8, R0 ;  /* 0x000000080d0d7824 */ /* 0x000fe200078e0200 */
[----:B------:R-:W-:-:S04]  /*15b0*/  LEA R19, R12, UR7, 0x1 ;  /* 0x000000070c137c11 */ /* 0x000fc8000f8e08ff */
[----:B------:R-:W-:Y:S01]  /*15c0*/  LEA R20, R13, UR7, 0x1 ;  /* 0x000000070d147c11 */ /* 0x000fe2000f8e08ff */
[----:B------:R-:W-:Y:S04]  /*15d0*/  LDS.U16 R12, [R19+0x80] ;  /* 0x00008000130c7984 */ /* 0x000fe80000000400 */
[----:B------:R-:W-:Y:S04]  /*15e0*/  LDS.U16 R13, [R19+0x880] ;  /* 0x00088000130d7984 */ /* 0x000fe80000000400 */
[----:B------:R-:W-:Y:S04]  /*15f0*/  LDS.U16 R14, [R19+0x88] ;  /* 0x00008800130e7984 */ /* 0x000fe80000000400 */
[----:B------:R-:W-:Y:S04]  /*1600*/  LDS.U16 R15, [R19+0x888] ;  /* 0x00088800130f7984 */ /* 0x000fe80000000400 */
[----:B------:R-:W-:Y:S04]  /*1610*/  LDS.U16 R16, [R20+0x1080] ;  /* 0x0010800014107984 */ /* 0x000fe80000000400 */
[----:B------:R-:W0:Y:S02]  /*1620*/  LDS.U16 R17, [R20+0x10c0] ;  /* 0x0010c00014117984 */ /* 0x000e240000000400 */
[----:B0-----:R-:W-:Y:S01]  /*1630*/  HMMA.16816.F32.BF16 R8, R12, R16, R8 ;  /* 0x000000100c08723c */ /* 0x001fe20000041808 */
[----:B------:R-:W-:Y:S01]  /*1640*/  MOV R12, R18 ;  /* 0x00000012000c7202 */ /* 0x000fe20000000f00 */
[----:B------:R-:W-:-:S03]  /*1650*/  VIADD R18, R18, 0x10 ;  /* 0x0000001012127836 */ /* 0x000fc60000000000 */
[----:B------:R-:W-:Y:S02]  /*1660*/  ISETP.LT.AND P1, PT, R12, UR18, PT ;  /* 0x000000120c007c0c */ /* 0x000fe4000bf21270 */
[----:B------:R-:W-:-:S13]  /*1670*/  ISETP.GT.AND P0, PT, R18, UR18, PT ;  /* 0x0000001212007c0c */ /* 0x000fda000bf04270 */
[----:B------:R-:W-:Y:S05]  /*1680*/  @!P0 BRA P1, `(.L_x_35) ;  /* 0xfffffffc00b88947 */ /* 0x000fea000083ffff */
.L_x_34:
[----:B0-234-:R-:W-:-:S04]  /*1690*/  LOP3.LUT R10, R3, 0x1f, RZ, 0xc0, !PT ;  /* 0x0000001f030a7812 */ /* 0x01dfc800078ec0ff */
[----:B------:R-:W-:-:S13]  /*16a0*/  ISETP.GT.U32.AND P0, PT, R10, 0x3, PT ;  /* 0x000000030a00780c */ /* 0x000fda0003f04070 */
[----:B------:R-:W-:Y:S05]  /*16b0*/  @P0 BRA `(.L_x_33) ;  /* 0x00000000003c0947 */ /* 0x000fea0003800000 */
[----:B------:R-:W0:Y:S01]  /*16c0*/  S2UR UR12, SR_CgaCtaId ;  /* 0x00000000000c79c3 */ /* 0x000e220000008800 */
[----:B------:R-:W-:Y:S01]  /*16d0*/  UMOV UR11, 0x400 ;  /* 0x00000400000b7882 */ /* 0x000fe20000000000 */
[----:B------:R-:W-:Y:S01]  /*16e0*/  LEA R10, R5, UR6, 0x1 ;  /* 0x00000006050a7c11 */ /* 0x000fe2000f8e08ff */
[----:B------:R-:W-:Y:S01]  /*16f0*/  BSSY.RECONVERGENT B0, `(.L_x_36) ;  /* 0x0000007000007945 */ /* 0x000fe20003800200 */
[----:B0-----:R-:W-:-:S06]  /*1700*/  ULEA UR11, UR12, UR11, 0x18 ;  /* 0x0000000b0c0b7291 */ /* 0x001fcc000f8ec0ff */
[----:B------:R-:W-:-:S07]  /*1710*/  LEA R12, R10, UR11, 0x2 ;  /* 0x0000000b0a0c7c11 */ /* 0x000fce000f8e10ff */
.L_x_37:
[----:B------:R-:W0:Y:S02]  /*1720*/  LDS R10, [R12] ;  /* 0x000000000c0a7984 */ /* 0x000e240000000800 */
[----:B0-----:R-:W-:-:S05]  /*1730*/  FADD R11, R8, R10 ;  /* 0x0000000a080b7221 */ /* 0x001fca0000000000 */
[----:B------:R-:W0:Y:S02]  /*1740*/  ATOMS.CAST.SPIN P0, [R12], R10, R11 ;  /* 0x0000000a0c00758d */ /* 0x000e24000180000b */
[----:B0-----:R-:W-:Y:S05]  /*1750*/  @!P0 BRA `(.L_x_37) ;  /* 0xfffffffc00f08947 */ /* 0x001fea000383ffff */
[----:B------:R-:W-:Y:S05]  /*1760*/  BSYNC.RECONVERGENT B0 ;  /* 0x0000000000007941 */ /* 0x000fea0003800200 */
.L_x_36:
[----:B------:R-:W0:Y:S02]  /*1770*/  LDS R10, [R12+0x4] ;  /* 0x000004000c0a7984 */ /* 0x000e240000000800 */
[----:B0-----:R-:W-:-:S05]  /*1780*/  FADD R11, R9, R10 ;  /* 0x0000000a090b7221 */ /* 0x001fca0000000000 */
[----:B------:R-:W0:Y:S02]  /*1790*/  ATOMS.CAST.SPIN P0, [R12+0x4], R10, R11 ;  /* 0x0000040a0c00758d */ /* 0x000e24000180000b */
[----:B0-----:R-:W-:Y:S05]  /*17a0*/  @!P0 BRA `(.L_x_36) ;  /* 0xfffffffc00f08947 */ /* 0x001fea000383ffff */
.L_x_33:
[----:B------:R-:W-:Y:S05]  /*17b0*/  WARPSYNC.ALL ;  /* 0x0000000000007948 */ /* 0x000fea0003800000 */
[----:B------:R-:W-:Y:S06]  /*17c0*/  BAR.SYNC.DEFER_BLOCKING 0x0 ;  /* 0x0000000000007b1d */ /* 0x000fec0000010000 */
[----:B------:R-:W-:Y:S05]  /*17d0*/  BRA `(.L_x_38) ;  /* 0x0000000c00d87947 */ /* 0x000fea0003800000 */
.L_x_8:
[----:B------:R-:W-:-:S04]  /*17e0*/  IADD3 R14, PT, PT, R3, UR6, RZ ;  /* 0x00000006030e7c10 */ /* 0x000fc8000fffe0ff */
[----:B------:R-:W-:-:S13]  /*17f0*/  ISETP.GE.AND P0, PT, R14, UR12, PT ;  /* 0x0000000c0e007c0c */ /* 0x000fda000bf06270 */
[----:B------:R-:W-:Y:S05]  /*1800*/  @P0 BRA `(.L_x_39) ;  /* 0x0000000c00c40947 */ /* 0x000fea0003800000 */
.L_x_47:
[----:B------:R-:W-:Y:S05]  /*1810*/  YIELD ;  /* 0x0000000000007946 */ /* 0x000fea0003800000 */
[----:B------:R-:W-:Y:S01]  /*1820*/  UISETP.GE.AND UP3, UPT, UR18, 0x1, UPT ;  /* 0x000000011200788c */ /* 0x000fe2000bf66270 */
[----:B------:R-:W-:-:S08]  /*1830*/  IMAD.MOV.U32 R17, RZ, RZ, RZ ;  /* 0x000000ffff117224 */ /* 0x000fd000078e00ff */
[----:B------:R-:W-:Y:S05]  /*1840*/  BRA.U !UP3, `(.L_x_40) ;  /* 0x0000000d0b807547 */ /* 0x000fea000b800000 */
[----:B------:R-:W0:Y:S01]  /*1850*/  LDCU UR6, c[0x0][0x3b0] ;  /* 0x00007600ff0677ac */ /* 0x000e220008000800 */
[----:B------:R-:W-:Y:S01]  /*1860*/  MOV R17, RZ ;  /* 0x000000ff00117202 */ /* 0x000fe20000000f00 */
[----:B------:R-:W-:Y:S02]  /*1870*/  IMAD.MOV.U32 R19, RZ, RZ, RZ ;  /* 0x000000ffff137224 */ /* 0x000fe400078e00ff */
[----:B0-----:R-:W-:Y:S01]  /*1880*/  IMAD R15, R14, UR6, R7 ;  /* 0x000000060e0f7c24 */ /* 0x001fe2000f8e0207 */
[----:B------:R-:W-:Y:S06]  /*1890*/  BRA.U !UP2, `(.L_x_41) ;  /* 0x000000050a707547 */ /* 0x000fec000b800000 */
[----:B------:R-:W-:Y:S01]  /*18a0*/  MOV R17, RZ ;  /* 0x000000ff00117202 */ /* 0x000fe20000000f00 */
[----:B------:R-:W-:-:S06]  /*18b0*/  UMOV UR6, URZ ;  /* 0x000000ff00067c82 */ /* 0x000fcc0008000000 */
.L_x_42:
[----:B------:R-:W0:Y:S01]  /*18c0*/  LDC.64 R8, c[0x0][0x388] ;  /* 0x0000e200ff087b82 */ /* 0x000e220000000a00 */
[----:B------:R-:W-:Y:S01]  /*18d0*/  IADD3 R19, PT, PT, R15, UR6, RZ ;  /* 0x000000060f137c10 */ /* 0x000fe2000fffe0ff */
[----:B------:R-:W-:-:S06]  /*18e0*/  VIADD R13, R6, UR6 ;  /* 0x00000006060d7c36 */ /* 0x000fcc0008000000 */
[----:B------:R-:W1:Y:S01]  /*18f0*/  LDC.64 R10, c[0x0][0x380] ;  /* 0x0000e000ff0a7b82 */ /* 0x000e620000000a00 */
[----:B0-----:R-:W-:-:S05]  /*1900*/  IMAD.WIDE R8, R19, 0x2, R8 ;  /* 0x0000000213087825 */ /* 0x001fca00078e0208 */
[----:B------:R-:W2:Y:S01]  /*1910*/  LDG.E.U16.CONSTANT R20, desc[UR14][R8.64] ;  /* 0x0000000e08147981 */ /* 0x000ea2000c1e9500 */
[----:B-1----:R-:W-:-:S03]  /*1920*/  IMAD.WIDE.U32 R10, R13, 0x2, R10 ;  /* 0x000000020d0a7825 */ /* 0x002fc600078e000a */
[----:B------:R-:W3:Y:S04]  /*1930*/  LDG.E.U16.CONSTANT R24, desc[UR14][R8.64+0x2] ;  /* 0x0000020e08187981 */ /* 0x000ee8000c1e9500 */
[----:B------:R-:W4:Y:S04]  /*1940*/  LDG.E.U16.CONSTANT R19, desc[UR14][R10.64] ;  /* 0x0000000e0a137981 */ /* 0x000f28000c1e9500 */
[----:B------:R-:W5:Y:S04]  /*1950*/  LDG.E.U16.CONSTANT R23, desc[UR14][R10.64+0x2] ;  /* 0x0000020e0a177981 */ /* 0x000f68000c1e9500 */
[----:B------:R-:W5:Y:S04]  /*1960*/  LDG.E.U16.CONSTANT R12, desc[UR14][R10.64+0x4] ;  /* 0x0000040e0a0c7981 */ /* 0x000f68000c1e9500 */
[----:B------:R-:W5:Y:S04]  /*1970*/  LDG.E.U16.CONSTANT R13, desc[UR14][R8.64+0x4] ;  /* 0x0000040e080d7981 */ /* 0x000f68000c1e9500 */
[----:B------:R-:W5:Y:S04]  /*1980*/  LDG.E.U16.CONSTANT R16, desc[UR14][R8.64+0x6] ;  /* 0x0000060e08107981 */ /* 0x000f68000c1e9500 */
[----:B------:R-:W5:Y:S04]  /*1990*/  LDG.E.U16.CONSTANT R18, desc[UR14][R10.64+0x6] ;  /* 0x0000060e0a127981 */ /* 0x000f68000c1e9500 */
[----:B------:R-:W5:Y:S01]  /*19a0*/  LDG.E.U16.CONSTANT R28, desc[UR14][R8.64+0x1e] ;  /* 0x00001e0e081c7981 */ /* 0x000f62000c1e9500 */
[----:B--2---:R-:W-:-:S03]  /*19b0*/  SHF.L.U32 R21, R20, 0x10, RZ ;  /* 0x0000001014157819 */ /* 0x004fc600000006ff */
[----:B------:R-:W2:Y:S01]  /*19c0*/  LDG.E.U16.CONSTANT R20, desc[UR14][R8.64+0x8] ;  /* 0x0000080e08147981 */ /* 0x000ea2000c1e9500 */
[----:B---3--:R-:W-:Y:S01]  /*19d0*/  SHF.L.U32 R24, R24, 0x10, RZ ;  /* 0x0000001018187819 */ /* 0x008fe200000006ff */
[----:B----4-:R-:W-:Y:S02]  /*19e0*/  IMAD.U32 R22, R19, 0x10000, RZ ;  /* 0x0001000013167824 */ /* 0x010fe400078e00ff */
[----:B------:R-:W3:Y:S01]  /*19f0*/  LDG.E.U16.CONSTANT R19, desc[UR14][R10.64+0x8] ;  /* 0x0000080e0a137981 */ /* 0x000ee2000c1e9500 */
[----:B-----5:R-:W-:Y:S02]  /*1a00*/  IMAD.U32 R23, R23, 0x10000, RZ ;  /* 0x0001000017177824 */ /* 0x020fe400078e00ff */
[----:B------:R-:W-:Y:S02]  /*1a10*/  FFMA R22, R22, R21, R17 ;  /* 0x0000001516167223 */ /* 0x000fe40000000011 */
[----:B------:R-:W4:Y:S04]  /*1a20*/  LDG.E.U16.CONSTANT R21, desc[UR14][R8.64+0xa] ;  /* 0x00000a0e08157981 */ /* 0x000f28000c1e9500 */
[----:B------:R-:W5:Y:S01]  /*1a30*/  LDG.E.U16.CONSTANT R17, desc[UR14][R10.64+0xa] ;  /* 0x00000a0e0a117981 */ /* 0x000f62000c1e9500 */
[----:B------:R-:W-:-:S03]  /*1a40*/  FFMA R24, R23, R24, R22 ;  /* 0x0000001817187223 */ /* 0x000fc60000000016 */
[----:B------:R-:W5:Y:S01]  /*1a50*/  LDG.E.U16.CONSTANT R23, desc[UR14][R8.64+0xc] ;  /* 0x00000c0e08177981 */ /* 0x000f62000c1e9500 */
[----:B------:R-:W-:-:S03]  /*1a60*/  IMAD.U32 R25, R12, 0x10000, RZ ;  /* 0x000100000c197824 */ /* 0x000fc600078e00ff */
[----:B------:R-:W5:Y:S01]  /*1a70*/  LDG.E.U16.CONSTANT R22, desc[UR14][R10.64+0xc] ;  /* 0x00000c0e0a167981 */ /* 0x000f62000c1e9500 */
[----:B------:R-:W-:-:S03]  /*1a80*/  SHF.L.U32 R13, R13, 0x10, RZ ;  /* 0x000000100d0d7819 */ /* 0x000fc600000006ff */
[----:B------:R-:W5:Y:S02]  /*1a90*/  LDG.E.U16.CONSTANT R12, desc[UR14][R10.64+0x10] ;  /* 0x0000100e0a0c7981 */ /* 0x000f64000c1e9500 */
[----:B------:R-:W-:Y:S02]  /*1aa0*/  FFMA R26, R25, R13, R24 ;  /* 0x0000000d191a7223 */ /* 0x000fe40000000018 */
[----:B------:R-:W5:Y:S04]  /*1ab0*/  LDG.E.U16.CONSTANT R25, desc[UR14][R8.64+0xe] ;  /* 0x00000e0e08197981 */ /* 0x000f68000c1e9500 */
[----:B------:R-:W5:Y:S04]  /*1ac0*/  LDG.E.U16.CONSTANT R24, desc[UR14][R10.64+0xe] ;  /* 0x00000e0e0a187981 */ /* 0x000f68000c1e9500 */
[----:B------:R-:W5:Y:S01]  /*1ad0*/  LDG.E.U16.CONSTANT R13, desc[UR14][R8.64+0x10] ;  /* 0x0000100e080d7981 */ /* 0x000f62000c1e9500 */
[----:B------:R-:W-:Y:S01]  /*1ae0*/  SHF.L.U32 R16, R16, 0x10, RZ ;  /* 0x0000001010107819 */ /* 0x000fe200000006ff */
[----:B------:R-:W-:-:S02]  /*1af0*/  IMAD.U32 R27, R18, 0x10000, RZ ;  /* 0x00010000121b7824 */ /* 0x000fc400078e00ff */
[----:B------:R-:W5:Y:S02]  /*1b00*/  LDG.E.U16.CONSTANT R18, desc[UR14][R8.64+0x12] ;  /* 0x0000120e08127981 */ /* 0x000f64000c1e9500 */
[----:B------:R-:W-:Y:S01]  /*1b10*/  FFMA R16, R27, R16, R26 ;  /* 0x000000101b107223 */ /* 0x000fe2000000001a */
[----:B--2---:R-:W-:Y:S01]  /*1b20*/  SHF.L.U32 R20, R20, 0x10, RZ ;  /* 0x0000001014147819 */ /* 0x004fe200000006ff */
[----:B---3--:R-:W-:-:S04]  /*1b30*/  IMAD.U32 R19, R19, 0x10000, RZ ;  /* 0x0001000013137824 */ /* 0x008fc800078e00ff */
[----:B------:R-:W-:Y:S01]  /*1b40*/  FFMA R16, R19, R20, R16 ;  /* 0x0000001413107223 */ /* 0x000fe20000000010 */
[----:B----4-:R-:W-:Y:S01]  /*1b50*/  SHF.L.U32 R21, R21, 0x10, RZ ;  /* 0x0000001015157819 */ /* 0x010fe200000006ff */
[----:B------:R-:W2:Y:S01]  /*1b60*/  LDG.E.U16.CONSTANT R19, desc[UR14][R8.64+0x14] ;  /* 0x0000140e08137981 */ /* 0x000ea2000c1e9500 */
[----:B-----5:R-:W-:-:S03]  /*1b70*/  IMAD.U32 R17, R17, 0x10000, RZ ;  /* 0x0001000011117824 */ /* 0x020fc600078e00ff */
[----:B------:R-:W3:Y:S01]  /*1b80*/  LDG.E.U16.CONSTANT R20, desc[UR14][R8.64+0x16] ;  /* 0x0000160e08147981 */ /* 0x000ee2000c1e9500 */
[----:B------:R-:W-:Y:S01]  /*1b90*/  SHF.L.U32 R23, R23, 0x10, RZ ;  /* 0x0000001017177819 */ /* 0x000fe200000006ff */
[----:B------:R-:W-:Y:S02]  /*1ba0*/  FFMA R17, R17, R21, R16 ;  /* 0x0000001511117223 */ /* 0x000fe40000000010 */
[----:B------:R-:W4:Y:S01]  /*1bb0*/  LDG.E.U16.CONSTANT R16, desc[UR14][R10.64+0x12] ;  /* 0x0000120e0a107981 */ /* 0x000f22000c1e9500 */
[----:B------:R-:W-:-:S03]  /*1bc0*/  IMAD.U32 R22, R22, 0x10000, RZ ;  /* 0x0001000016167824 */ /* 0x000fc600078e00ff */
[----:B------:R-:W5:Y:S01]  /*1bd0*/  LDG.E.U16.CONSTANT R21, desc[UR14][R10.64+0x16] ;  /* 0x0000160e0a157981 */ /* 0x000f62000c1e9500 */
[----:B------:R-:W-:-:S03]  /*1be0*/  FFMA R22, R22, R23, R17 ;  /* 0x0000001716167223 */ /* 0x000fc60000000011 */
[----:B------:R-:W5:Y:S01]  /*1bf0*/  LDG.E.U16.CONSTANT R17, desc[UR14][R10.64+0x14] ;  /* 0x0000140e0a117981 */ /* 0x000f62000c1e9500 */
[----:B------:R-:W-:Y:S01]  /*1c00*/  SHF.L.U32 R25, R25, 0x10, RZ ;  /* 0x0000001019197819 */ /* 0x000fe200000006ff */
[----:B------:R-:W-:Y:S02]  /*1c10*/  IMAD.U32 R27, R12, 0x10000, RZ ;  /* 0x000100000c1b7824 */ /* 0x000fe400078e00ff */
[----:B------:R-:W5:Y:S01]  /*1c20*/  LDG.E.U16.CONSTANT R12, desc[UR14][R10.64+0x18] ;  /* 0x0000180e0a0c7981 */ /* 0x000f62000c1e9500 */
[----:B------:R-:W-:-:S03]  /*1c30*/  IMAD.U32 R23, R24, 0x10000, RZ ;  /* 0x0001000018177824 */ /* 0x000fc600078e00ff */
[----:B------:R-:W5:Y:S01]  /*1c40*/  LDG.E.U16.CONSTANT R24, desc[UR14][R8.64+0x1a] ;  /* 0x00001a0e08187981 */ /* 0x000f62000c1e9500 */
[----:B------:R-:W-:Y:S01]  /*1c50*/  SHF.L.U32 R26, R13, 0x10, RZ ;  /* 0x000000100d1a7819 */ /* 0x000fe200000006ff */
[----:B------:R-:W-:Y:S02]  /*1c60*/  FFMA R22, R23, R25, R22 ;  /* 0x0000001917167223 */ /* 0x000fe40000000016 */
[----:B------:R-:W5:Y:S02]  /*1c70*/  LDG.E.U16.CONSTANT R13, desc[UR14][R8.64+0x18] ;  /* 0x0000180e080d7981 */ /* 0x000f64000c1e9500 */
[----:B------:R-:W-:Y:S02]  /*1c80*/  FFMA R26, R27, R26, R22 ;  /* 0x0000001a1b1a7223 */ /* 0x000fe40000000016 */
[----:B------:R-:W5:Y:S04]  /*1c90*/  LDG.E.U16.CONSTANT R25, desc[UR14][R10.64+0x1a] ;  /* 0x00001a0e0a197981 */ /* 0x000f68000c1e9500 */
[----:B------:R0:W5:Y:S04]  /*1ca0*/  LDG.E.U16.CONSTANT R22, desc[UR14][R8.64+0x1c] ;  /* 0x00001c0e08167981 */ /* 0x000168000c1e9500 */
[----:B------:R-:W5:Y:S04]  /*1cb0*/  LDG.E.U16.CONSTANT R23, desc[UR14][R10.64+0x1c] ;  /* 0x00001c0e0a177981 */ /* 0x000f68000c1e9500 */
[----:B------:R-:W5:Y:S01]  /*1cc0*/  LDG.E.U16.CONSTANT R27, desc[UR14][R10.64+0x1e] ;  /* 0x00001e0e0a1b7981 */ /* 0x000f62000c1e9500 */
[----:B------:R-:W-:Y:S01]  /*1cd0*/  SHF.L.U32 R18, R18, 0x10, RZ ;  /* 0x0000001012127819 */ /* 0x000fe200000006ff */
[----:B------:R-:W-:-:S04]  /*1ce0*/  UIADD3 UR6, UPT, UPT, UR6, 0x10, URZ ;  /* 0x0000001006067890 */ /* 0x000fc8000fffe0ff */
[----:B------:R-:W-:Y:S01]  /*1cf0*/  UISETP.NE.AND UP3, UPT, UR6, UR8, UPT ;  /* 0x000000080600728c */ /* 0x000fe2000bf65270 */
[----:B------:R-:W-:Y:S02]  /*1d00*/  SHF.L.U32 R28, R28, 0x10, RZ ;  /* 0x000000101c1c7819 */ /* 0x000fe400000006ff */
[----:B--2---:R-:W-:Y:S01]  /*1d10*/  SHF.L.U32 R19, R19, 0x10, RZ ;  /* 0x0000001013137819 */ /* 0x004fe200000006ff */
[----:B----4-:R-:W-:Y:S01]  /*1d20*/  IMAD.U32 R29, R16, 0x10000, RZ ;  /* 0x00010000101d7824 */ /* 0x010fe200078e00ff */
[----:B---3--:R-:W-:-:S03]  /*1d30*/  SHF.L.U32 R20, R20, 0x10, RZ ;  /* 0x0000001014147819 */ /* 0x008fc600000006ff */
[----:B------:R-:W-:Y:S01]  /*1d40*/  FFMA R18, R29, R18, R26 ;  /* 0x000000121d127223 */ /* 0x000fe2000000001a */
[----:B-----5:R-:W-:Y:S02]  /*1d50*/  IMAD.U32 R17, R17, 0x10000, RZ ;  /* 0x0001000011117824 */ /* 0x020fe400078e00ff */
[----:B------:R-:W-:Y:S02]  /*1d60*/  IMAD.U32 R16, R21, 0x10000, RZ ;  /* 0x0001000015107824 */ /* 0x000fe400078e00ff */
[----:B------:R-:W-:Y:S01]  /*1d70*/  FFMA R17, R17, R19, R18 ;  /* 0x0000001311117223 */ /* 0x000fe20000000012 */
[----:B------:R-:W-:-:S03]  /*1d80*/  IMAD.U32 R19, R12, 0x10000, RZ ;  /* 0x000100000c137824 */ /* 0x000fc600078e00ff */
[----:B------:R-:W-:Y:S01]  /*1d90*/  FFMA R16, R16, R20, R17 ;  /* 0x0000001410107223 */ /* 0x000fe20000000011 */
[----:B------:R-:W-:Y:S02]  /*1da0*/  SHF.L.U32 R13, R13, 0x10, RZ ;  /* 0x000000100d0d7819 */ /* 0x000fe400000006ff */
[----:B------:R-:W-:Y:S01]  /*1db0*/  SHF.L.U32 R24, R24, 0x10, RZ ;  /* 0x0000001018187819 */ /* 0x000fe200000006ff */
[----:B0-----:R-:W-:Y:S02]  /*1dc0*/  IMAD.U32 R8, R25, 0x10000, RZ ;  /* 0x0001000019087824 */ /* 0x001fe400078e00ff */
[----:B------:R-:W-:Y:S01]  /*1dd0*/  FFMA R13, R19, R13, R16 ;  /* 0x0000000d130d7223 */ /* 0x000fe20000000010 */
[----:B------:R-:W-:-:S03]  /*1de0*/  SHF.L.U32 R22, R22, 0x10, RZ ;  /* 0x0000001016167819 */ /* 0x000fc600000006ff */
[----:B------:R-:W-:Y:S01]  /*1df0*/  FFMA R8, R8, R24, R13 ;  /* 0x0000001808087223 */ /* 0x000fe2000000000d */
[----:B------:R-:W-:-:S04]  /*1e00*/  IMAD.U32 R23, R23, 0x10000, RZ ;  /* 0x0001000017177824 */ /* 0x000fc800078e00ff */
[----:B------:R-:W-:Y:S01]  /*1e10*/  FFMA R8, R23, R22, R8 ;  /* 0x0000001617087223 */ /* 0x000fe20000000008 */
[----:B------:R-:W-:-:S04]  /*1e20*/  IMAD.U32 R27, R27, 0x10000, RZ ;  /* 0x000100001b1b7824 */ /* 0x000fc800078e00ff */
[----:B------:R-:W-:Y:S01]  /*1e30*/  FFMA R17, R27, R28, R8 ;  /* 0x0000001c1b117223 */ /* 0x000fe20000000008 */
[----:B------:R-:W-:Y:S06]  /*1e40*/  BRA.U UP3, `(.L_x_42) ;  /* 0xfffffff9039c7547 */ /* 0x000fec000b83ffff */
[----:B------:R-:W-:-:S07]  /*1e50*/  IMAD.U32 R19, RZ, RZ, UR8 ;  /* 0x00000008ff137e24 */ /* 0x000fce000f8e00ff */
.L_x_41:
[----:B------:R-:W-:-:S09]  /*1e60*/  UISETP.NE.AND UP3, UPT, UR17, URZ, UPT ;  /* 0x000000ff1100728c */ /* 0x000fd2000bf65270 */
[----:B------:R-:W-:Y:S05]  /*1e70*/  BRA.U !UP3, `(.L_x_40) ;  /* 0x000000050bf47547 */ /* 0x000fea000b800000 */
[----:B------:R-:W-:Y:S02]  /*1e80*/  UIADD3 UR6, UPT, UPT, UR17, -0x1, URZ ;  /* 0xffffffff11067890 */ /* 0x000fe4000fffe0ff */
[----:B------:R-:W-:Y:S02]  /*1e90*/  UISETP.NE.AND UP4, UPT, UR16, URZ, UPT ;  /* 0x000000ff1000728c */ /* 0x000fe4000bf85270 */
[----:B------:R-:W-:-:S09]  /*1ea0*/  UISETP.GE.U32.AND UP3, UPT, UR6, 0x7, UPT ;  /* 0x000000070600788c */ /* 0x000fd2000bf66070 */
[----:B------:R-:W-:Y:S05]  /*1eb0*/  BRA.U !UP3, `(.L_x_43) ;  /* 0x000000010bd07547 */ /* 0x000fea000b800000 */
[----:B------:R-:W0:Y:S01]  /*1ec0*/  LDC.64 R10, c[0x0][0x380] ;  /* 0x0000e000ff0a7b82 */ /* 0x000e220000000a00 */
[----:B------:R-:W-:Y:S01]  /*1ed0*/  IADD3 R23, PT, PT, R6, R19, RZ ;  /* 0x0000001306177210 */ /* 0x000fe20007ffe0ff */
[----:B------:R-:W-:-:S06]  /*1ee0*/  IMAD.IADD R13, R15, 0x1, R19 ;  /* 0x000000010f0d7824 */ /* 0x000fcc00078e0213 */
[----:B------:R-:W1:Y:S01]  /*1ef0*/  LDC.64 R8, c[0x0][0x388] ;  /* 0x0000e200ff087b82 */ /* 0x000e620000000a00 */
[----:B0-----:R-:W-:-:S07]  /*1f00*/  IMAD.WIDE.U32 R22, R23, 0x2, R10 ;  /* 0x0000000217167825 */ /* 0x001fce00078e000a */
[----:B------:R-:W0:Y:S01]  /*1f10*/  LDC.64 R10, c[0x0][0x380] ;  /* 0x0000e000ff0a7b82 */ /* 0x000e220000000a00 */
[----:B------:R-:W2:Y:S01]  /*1f20*/  LDG.E.U16.CONSTANT R22, desc[UR14][R22.64] ;  /* 0x0000000e16167981 */ /* 0x000ea2000c1e9500 */
[----:B-1----:R-:W-:-:S05]  /*1f30*/  IMAD.WIDE R8, R13, 0x2, R8 ;  /* 0x000000020d087825 */ /* 0x002fca00078e0208 */
[----:B------:R-:W3:Y:S01]  /*1f40*/  LDG.E.U16.CONSTANT R13, desc[UR14][R8.64] ;  /* 0x0000000e080d7981 */ /* 0x000ee2000c1e9500 */
[----:B------:R-:W-:-:S03]  /*1f50*/  IADD3 R12, P0, PT, R6, R19, RZ ;  /* 0x00000013060c7210 */ /* 0x000fc60007f1e0ff */
[----:B------:R-:W4:Y:S01]  /*1f60*/  LDG.E.U16.CONSTANT R21, desc[UR14][R8.64+0x2] ;  /* 0x0000020e08157981 */ /* 0x000f22000c1e9500 */
[----:B------:R-:W-:-:S03]  /*1f70*/  IADD3.X R16, PT, PT, RZ, RZ, RZ, P0, !PT ;  /* 0x000000ffff107210 */ /* 0x000fc600007fe4ff */
[----:B------:R-:W5:Y:S04]  /*1f80*/  LDG.E.U16.CONSTANT R23, desc[UR14][R8.64+0x8] ;  /* 0x0000080e08177981 */ /* 0x000f68000c1e9500 */
[----:B------:R-:W5:Y:S01]  /*1f90*/  LDG.E.U16.CONSTANT R28, desc[UR14][R8.64+0xa] ;  /* 0x00000a0e081c7981 */ /* 0x000f62000c1e9500 */
[----:B0-----:R-:W-:-:S03]  /*1fa0*/  LEA R10, P0, R12, R10, 0x1 ;  /* 0x0000000a0c0a7211 */ /* 0x001fc600078008ff */
[----:B------:R-:W5:Y:S01]  /*1fb0*/  LDG.E.U16.CONSTANT R27, desc[UR14][R8.64+0xc] ;  /* 0x00000c0e081b7981 */ /* 0x000f62000c1e9500 */
[----:B------:R-:W-:-:S03]  /*1fc0*/  LEA.HI.X R11, R12, R11, R16, 0x1, P0 ;  /* 0x0000000b0c0b7211 */ /* 0x000fc600000f0c10 */
[----:B------:R-:W5:Y:S04]  /*1fd0*/  LDG.E.U16.CONSTANT R12, desc[UR14][R8.64+0x4] ;  /* 0x0000040e080c7981 */ /* 0x000f68000c1e9500 */
[----:B------:R-:W5:Y:S04]  /*1fe0*/  LDG.E.U16.CONSTANT R20, desc[UR14][R10.64+0x2] ;  /* 0x0000020e0a147981 */ /* 0x000f68000c1e9500 */
[----:B------:R-:W5:Y:S04]  /*1ff0*/  LDG.E.U16.CONSTANT R18, desc[UR14][R10.64+0x4] ;  /* 0x0000040e0a127981 */ /* 0x000f68000c1e9500 */
[----:B------:R-:W5:Y:S04]  /*2000*/  LDG.E.U16.CONSTANT R16, desc[UR14][R8.64+0x6] ;  /* 0x0000060e08107981 */ /* 0x000f68000c1e9500 */
[----:B------:R-:W5:Y:S04]  /*2010*/  LDG.E.U16.CONSTANT R26, desc[UR14][R10.64+0xe] ;  /* 0x00000e0e0a1a7981 */ /* 0x000f68000c1e9500 */
[----:B------:R-:W5:Y:S01]  /*2020*/  LDG.E.U16.CONSTANT R29, desc[UR14][R8.64+0xe] ;  /* 0x00000e0e081d7981 */ /* 0x000f62000c1e9500 */
[----:B--2---:R-:W-:-:S03]  /*2030*/  IMAD.U32 R24, R22, 0x10000, RZ ;  /* 0x0001000016187824 */ /* 0x004fc600078e00ff */
[----:B------:R-:W2:Y:S01]  /*2040*/  LDG.E.U16.CONSTANT R22, desc[UR14][R10.64+0xa] ;  /* 0x00000a0e0a167981 */ /* 0x000ea2000c1e9500 */
[----:B---3--:R-:W-:-:S03]  /*2050*/  SHF.L.U32 R25, R13, 0x10, RZ ;  /* 0x000000100d197819 */ /* 0x008fc600000006ff */
[----:B------:R-:W3:Y:S02]  /*2060*/  LDG.E.U16.CONSTANT R13, desc[UR14][R10.64+0x6] ;  /* 0x0000060e0a0d7981 */ /* 0x000ee4000c1e9500 */
[----:B------:R-:W-:Y:S02]  /*2070*/  FFMA R25, R24, R25, R17 ;  /* 0x0000001918197223 */ /* 0x000fe40000000011 */
[----:B------:R-:W2:Y:S04]  /*2080*/  LDG.E.U16.CONSTANT R24, desc[UR14][R10.64+0x8] ;  /* 0x0000080e0a187981 */ /* 0x000ea8000c1e9500 */
[----:B------:R2:W2:Y:S01]  /*2090*/  LDG.E.U16.CONSTANT R17, desc[UR14][R10.64+0xc] ;  /* 0x00000c0e0a117981 */ /* 0x0004a2000c1e9500 */
[----:B----4-:R-:W-:Y:S01]  /*20a0*/  IMAD.U32 R21, R21, 0x10000, RZ ;  /* 0x0001000015157824 */ /* 0x010fe200078e00ff */
[----:B-----5:R-:W-:Y:S01]  /*20b0*/  SHF.L.U32 R20, R20, 0x10, RZ ;  /* 0x0000001014147819 */ /* 0x020fe200000006ff */
[----:B------:R-:W-:-:S04]  /*20c0*/  IMAD.U32 R12, R12, 0x10000, RZ ;  /* 0x000100000c0c7824 */ /* 0x000fc800078e00ff */
[----:B------:R-:W-:Y:S01]  /*20d0*/  FFMA R20, R20, R21, R25 ;  /* 0x0000001514147223 */ /* 0x000fe20000000019 */
[----:B------:R-:W-:Y:S01]  /*20e0*/  SHF.L.U32 R21, R18, 0x10, RZ ;  /* 0x0000001012157819 */ /* 0x000fe200000006ff */
[----:B------:R-:W-:-:S04]  /*20f0*/  IMAD.U32 R16, R16, 0x10000, RZ ;  /* 0x0001000010107824 */ /* 0x000fc800078e00ff */
[----:B------:R-:W-:Y:S01]  /*2100*/  FFMA R12, R21, R12, R20 ;  /* 0x0000000c150c7223 */ /* 0x000fe20000000014 */
[----:B------:R-:W-:Y:S02]  /*2110*/  IMAD.U32 R23, R23, 0x10000, RZ ;  /* 0x0001000017177824 */ /* 0x000fe400078e00ff */
[----:B------:R-:W-:Y:S02]  /*2120*/  IMAD.U32 R28, R28, 0x10000, RZ ;  /* 0x000100001c1c7824 */ /* 0x000fe400078e00ff */
[----:B------:R-:W-:Y:S02]  /*2130*/  IMAD.U32 R27, R27, 0x10000, RZ ;  /* 0x000100001b1b7824 */ /* 0x000fe400078e00ff */
[----:B------:R-:W-:Y:S02]  /*2140*/  IMAD.U32 R29, R29, 0x10000, RZ ;  /* 0x000100001d1d7824 */ /* 0x000fe400078e00ff */
[----:B------:R-:W-:Y:S01]  /*2150*/  VIADD R19, R19, 0x8 ;  /* 0x0000000813137836 */ /* 0x000fe20000000000 */
[----:B---3--:R-:W-:-:S02]  /*2160*/  SHF.L.U32 R13, R13, 0x10, RZ ;  /* 0x000000100d0d7819 */ /* 0x008fc400000006ff */
[----:B--2---:R-:W-:-:S03]  /*2170*/  SHF.L.U32 R11, R24, 0x10, RZ ;  /* 0x00000010180b7819 */ /* 0x004fc600000006ff */
[----:B------:R-:W-:Y:S01]  /*2180*/  FFMA R12, R13, R16, R12 ;  /* 0x000000100d0c7223 */ /* 0x000fe2000000000c */
[----:B------:R-:W-:-:S03]  /*2190*/  SHF.L.U32 R22, R22, 0x10, RZ ;  /* 0x0000001016167819 */ /* 0x000fc600000006ff */
[----:B------:R-:W-:Y:S01]  /*21a0*/  FFMA R11, R11, R23, R12 ;  /* 0x000000170b0b7223 */ /* 0x000fe2000000000c */
[----:B------:R-:W-:-:S03]  /*21b0*/  SHF.L.U32 R8, R17, 0x10, RZ ;  /* 0x0000001011087819 */ /* 0x000fc600000006ff */
[----:B------:R-:W-:Y:S01]  /*21c0*/  FFMA R11, R22, R28, R11 ;  /* 0x0000001c160b7223 */ /* 0x000fe2000000000b */
[----:B------:R-:W-:-:S03]  /*21d0*/  SHF.L.U32 R17, R26, 0x10, RZ ;  /* 0x000000101a117819 */ /* 0x000fc600000006ff */
[----:B------:R-:W-:-:S04]  /*21e0*/  FFMA R8, R8, R27, R11 ;  /* 0x0000001b08087223 */ /* 0x000fc8000000000b */
[----:B------:R-:W-:-:S07]  /*21f0*/  FFMA R17, R17, R29, R8 ;  /* 0x0000001d11117223 */ /* 0x000fce0000000008 */
.L_x_43:
[----:B------:R-:W-:Y:S05]  /*2200*/  BRA.U !UP4, `(.L_x_40) ;  /* 0x000000050c107547 */ /* 0x000fea000b800000 */
[----:B------:R-:W-:Y:S02]  /*2210*/  UIADD3 UR6, UPT, UPT, UR16, -0x1, URZ ;  /* 0xffffffff10067890 */ /* 0x000fe4000fffe0ff */
[----:B------:R-:W-:Y:S02]  /*2220*/  UISETP.NE.AND UP4, UPT, UR9, URZ, UPT ;  /* 0x000000ff0900728c */ /* 0x000fe4000bf85270 */
[----:B------:R-:W-:-:S09]  /*2230*/  UISETP.GE.U32.AND UP3, UPT, UR6, 0x3, UPT ;  /* 0x000000030600788c */ /* 0x000fd2000bf66070 */
[----:B------:R-:W-:Y:S05]  /*2240*/  BRA.U !UP3, `(.L_x_44) ;  /* 0x000000010b807547 */ /* 0x000fea000b800000 */
[----:B------:R-:W0:Y:S01]  /*2250*/  LDC.64 R10, c[0x0][0x380] ;  /* 0x0000e000ff0a7b82 */ /* 0x000e220000000a00 */
[CC--:B------:R-:W-:Y:S01]  /*2260*/  IADD3 R21, PT, PT, R6.reuse, R19.reuse, RZ ;  /* 0x0000001306157210 */ /* 0x0c0fe20007ffe0ff */
[----:B------:R-:W-:Y:S01]  /*2270*/  IMAD.IADD R23, R15, 0x1, R19 ;  /* 0x000000010f177824 */ /* 0x000fe200078e0213 */
[----:B------:R-:W-:-:S04]  /*2280*/  IADD3 R16, P0, PT, R6, R19, RZ ;  /* 0x0000001306107210 */ /* 0x000fc80007f1e0ff */
[----:B------:R-:W-:Y:S01]  /*2290*/  IADD3.X R18, PT, PT, RZ, RZ, RZ, P0, !PT ;  /* 0x000000ffff127210 */ /* 0x000fe200007fe4ff */
[----:B------:R-:W1:Y:S08]  /*22a0*/  LDC.64 R8, c[0x0][0x380] ;  /* 0x0000e000ff087b82 */ /* 0x000e700000000a00 */
[----:B------:R-:W2:Y:S01]  /*22b0*/  LDC.64 R12, c[0x0][0x388] ;  /* 0x0000e200ff0c7b82 */ /* 0x000ea20000000a00 */
[----:B0-----:R-:W-:-:S06]  /*22c0*/  IMAD.WIDE.U32 R10, R21, 0x2, R10 ;  /* 0x00000002150a7825 */ /* 0x001fcc00078e000a */
[----:B------:R-:W3:Y:S01]  /*22d0*/  LDG.E.U16.CONSTANT R10, desc[UR14][R10.64] ;  /* 0x0000000e0a0a7981 */ /* 0x000ee2000c1e9500 */
[----:B-1----:R-:W-:-:S04]  /*22e0*/  LEA R8, P0, R16, R8, 0x1 ;  /* 0x0000000810087211 */ /* 0x002fc800078008ff */
[----:B------:R-:W-:Y:S01]  /*22f0*/  LEA.HI.X R9, R16, R9, R18, 0x1, P0 ;  /* 0x0000000910097211 */ /* 0x000fe200000f0c12 */
[----:B--2---:R-:W-:-:S04]  /*2300*/  IMAD.WIDE R12, R23, 0x2, R12 ;  /* 0x00000002170c7825 */ /* 0x004fc800078e020c */
[----:B------:R-:W2:Y:S04]  /*2310*/  LDG.E.U16.CONSTANT R20, desc[UR14][R8.64+0x2] ;  /* 0x0000020e08147981 */ /* 0x000ea8000c1e9500 */
[----:B------:R-:W4:Y:S04]  /*2320*/  LDG.E.U16.CONSTANT R18, desc[UR14][R12.64] ;  /* 0x0000000e0c127981 */ /* 0x000f28000c1e9500 */
[----:B------:R-:W5:Y:S04]  /*2330*/  LDG.E.U16.CONSTANT R21, desc[UR14][R12.64+0x2] ;  /* 0x0000020e0c157981 */ /* 0x000f68000c1e9500 */
[----:B------:R-:W5:Y:S04]  /*2340*/  LDG.E.U16.CONSTANT R22, desc[UR14][R8.64+0x4] ;  /* 0x0000040e08167981 */ /* 0x000f68000c1e9500 */
[----:B------:R-:W5:Y:S04]  /*2350*/  LDG.E.U16.CONSTANT R23, desc[UR14][R12.64+0x4] ;  /* 0x0000040e0c177981 */ /* 0x000f68000c1e9500 */
[----:B------:R-:W5:Y:S04]  /*2360*/  LDG.E.U16.CONSTANT R24, desc[UR14][R8.64+0x6] ;  /* 0x0000060e08187981 */ /* 0x000f68000c1e9500 */
[----:B------:R-:W5:Y:S01]  /*2370*/  LDG.E.U16.CONSTANT R25, desc[UR14][R12.64+0x6] ;  /* 0x0000060e0c197981 */ /* 0x000f62000c1e9500 */
[----:B------:R-:W-:-:S02]  /*2380*/  VIADD R19, R19, 0x4 ;  /* 0x0000000413137836 */ /* 0x000fc40000000000 */
[----:B---3--:R-:W-:Y:S01]  /*2390*/  IMAD.U32 R16, R10, 0x10000, RZ ;  /* 0x000100000a107824 */ /* 0x008fe200078e00ff */
[----:B--2---:R-:W-:Y:S02]  /*23a0*/  SHF.L.U32 R11, R20, 0x10, RZ ;  /* 0x00000010140b7819 */ /* 0x004fe400000006ff */
[----:B----4-:R-:W-:Y:S01]  /*23b0*/  SHF.L.U32 R18, R18, 0x10, RZ ;  /* 0x0000001012127819 */ /* 0x010fe200000006ff */
[----:B-----5:R-:W-:-:S04]  /*23c0*/  IMAD.U32 R21, R21, 0x10000, RZ ;  /* 0x0001000015157824 */ /* 0x020fc800078e00ff */
[----:B------:R-:W-:Y:S01]  /*23d0*/  FFMA R16, R16, R18, R17 ;  /* 0x0000001210107223 */ /* 0x000fe20000000011 */
[----:B------:R-:W-:-:S03]  /*23e0*/  SHF.L.U32 R22, R22, 0x10, RZ ;  /* 0x0000001016167819 */ /* 0x000fc600000006ff */
[----:B------:R-:W-:Y:S01]  /*23f0*/  FFMA R11, R11, R21, R16 ;  /* 0x000000150b0b7223 */ /* 0x000fe20000000010 */
[----:B------:R-:W-:Y:S01]  /*2400*/  IMAD.U32 R23, R23, 0x10000, RZ ;  /* 0x0001000017177824 */ /* 0x000fe200078e00ff */
[----:B------:R-:W-:-:S03]  /*2410*/  SHF.L.U32 R24, R24, 0x10, RZ ;  /* 0x0000001018187819 */ /* 0x000fc600000006ff */
[----:B------:R-:W-:Y:S01]  /*2420*/  FFMA R11, R22, R23, R11 ;  /* 0x00000017160b7223 */ /* 0x000fe2000000000b */
[----:B------:R-:W-:-:S04]  /*2430*/  IMAD.U32 R25, R25, 0x10000, RZ ;  /* 0x0001000019197824 */ /* 0x000fc800078e00ff */
[----:B------:R-:W-:-:S07]  /*2440*/  FFMA R17, R24, R25, R11 ;  /* 0x0000001918117223 */ /* 0x000fce000000000b */
.L_x_44:
[----:B------:R-:W-:Y:S05]  /*2450*/  BRA.U !UP4, `(.L_x_40) ;  /* 0x000000010c7c7547 */ /* 0x000fea000b800000 */
[----:B------:R-:W0:Y:S01]  /*2460*/  LDC.64 R10, c[0x0][0x380] ;  /* 0x0000e000ff0a7b82 */ /* 0x000e220000000a00 */
[----:B------:R-:W-:Y:S01]  /*2470*/  IADD3 R13, PT, PT, R6, R19, RZ ;  /* 0x00000013060d7210 */ /* 0x000fe20007ffe0ff */
[----:B------:R-:W-:-:S06]  /*2480*/  IMAD.IADD R15, R15, 0x1, R19 ;  /* 0x000000010f0f7824 */ /* 0x000fcc00078e0213 */
[----:B------:R-:W1:Y:S01]  /*2490*/  LDC.64 R8, c[0x0][0x388] ;  /* 0x0000e200ff087b82 */ /* 0x000e620000000a00 */
[----:B0-----:R-:W-:-:S06]  /*24a0*/  IMAD.WIDE.U32 R10, R13, 0x2, R10 ;  /* 0x000000020d0a7825 */ /* 0x001fcc00078e000a */
[----:B------:R-:W2:Y:S01]  /*24b0*/  LDG.E.U16.CONSTANT R10, desc[UR14][R10.64] ;  /* 0x0000000e0a0a7981 */ /* 0x000ea2000c1e9500 */
[----:B-1----:R-:W-:-:S05]  /*24c0*/  IMAD.WIDE R8, R15, 0x2, R8 ;  /* 0x000000020f087825 */ /* 0x002fca00078e0208 */
[----:B------:R-:W3:Y:S01]  /*24d0*/  LDG.E.U16.CONSTANT R13, desc[UR14][R8.64] ;  /* 0x0000000e080d7981 */ /* 0x000ee2000c1e9500 */
[----:B------:R-:W-:Y:S01]  /*24e0*/  UISETP.NE.AND UP3, UPT, UR9, 0x1, UPT ;  /* 0x000000010900788c */ /* 0x000fe2000bf65270 */
[----:B--2---:R-:W-:Y:S01]  /*24f0*/  SHF.L.U32 R12, R10, 0x10, RZ ;  /* 0x000000100a0c7819 */ /* 0x004fe200000006ff */
[----:B---3--:R-:W-:-:S04]  /*2500*/  IMAD.U32 R13, R13, 0x10000, RZ ;  /* 0x000100000d0d7824 */ /* 0x008fc800078e00ff */
[----:B------:R-:W-:-:S03]  /*2510*/  FFMA R17, R12, R13, R17 ;  /* 0x0000000d0c117223 */ /* 0x000fc60000000011 */
[----:B------:R-:W-:Y:S05]  /*2520*/  BRA.U !UP3, `(.L_x_40) ;  /* 0x000000010b487547 */ /* 0x000fea000b800000 */
[----:B------:R-:W0:Y:S01]  /*2530*/  LDC.64 R10, c[0x0][0x380] ;  /* 0x0000e000ff0a7b82 */ /* 0x000e220000000a00 */
[----:B------:R-:W-:Y:S01]  /*2540*/  UISETP.NE.AND UP3, UPT, UR9, 0x2, UPT ;  /* 0x000000020900788c */ /* 0x000fe2000bf65270 */
[----:B------:R-:W-:Y:S01]  /*2550*/  IADD3 R19, P0, PT, R6, R19, RZ ;  /* 0x0000001306137210 */ /* 0x000fe20007f1e0ff */
[----:B------:R-:W2:Y:S03]  /*2560*/  LDG.E.U16.CONSTANT R13, desc[UR14][R8.64+0x2] ;  /* 0x0000020e080d7981 */ /* 0x000ea6000c1e9500 */
[----:B------:R-:W-:Y:S02]  /*2570*/  IADD3.X R12, PT, PT, RZ, RZ, RZ, P0, !PT ;  /* 0x000000ffff0c7210 */ /* 0x000fe400007fe4ff */
[----:B------:R-:W-:-:S13]  /*2580*/  PLOP3.LUT P1, PT, PT, PT, UP3, 0x80, 0x8 ;  /* 0x000000000008781c */ /* 0x000fda0003f2f038 */
[----:B------:R-:W3:Y:S01]  /*2590*/  @P1 LDG.E.U16.CONSTANT R15, desc[UR14][R8.64+0x4] ;  /* 0x0000040e080f1981 */ /* 0x000ee2000c1e9500 */
[----:B0-----:R-:W-:-:S04]  /*25a0*/  LEA R10, P0, R19, R10, 0x1 ;  /* 0x0000000a130a7211 */ /* 0x001fc800078008ff */
[----:B------:R-:W-:-:S05]  /*25b0*/  LEA.HI.X R11, R19, R11, R12, 0x1, P0 ;  /* 0x0000000b130b7211 */ /* 0x000fca00000f0c0c */
[----:B------:R-:W4:Y:S04]  /*25c0*/  @P1 LDG.E.U16.CONSTANT R16, desc[UR14][R10.64+0x4] ;  /* 0x0000040e0a101981 */ /* 0x000f28000c1e9500 */
[----:B------:R-:W5:Y:S01]  /*25d0*/  LDG.E.U16.CONSTANT R12, desc[UR14][R10.64+0x2] ;  /* 0x0000020e0a0c7981 */ /* 0x000f62000c1e9500 */
[----:B--2---:R-:W-:Y:S01]  /*25e0*/  IMAD.U32 R13, R13, 0x10000, RZ ;  /* 0x000100000d0d7824 */ /* 0x004fe200078e00ff */
[----:B----4-:R-:W-:Y:S02]  /*25f0*/  @P1 R2UR UR6, R16 ;  /* 0x00000000100612ca */ /* 0x010fe400000e0000 */
[----:B-----5:R-:W-:Y:S01]  /*2600*/  SHF.L.U32 R12, R12, 0x10, RZ ;  /* 0x000000100c0c7819 */ /* 0x020fe200000006ff */
[----:B---3--:R-:W-:-:S04]  /*2610*/  @P1 IMAD.U32 R16, R15, 0x10000, RZ ;  /* 0x000100000f101824 */ /* 0x008fc800078e00ff */
[----:B------:R-:W-:-:S06]  /*2620*/  FFMA R17, R12, R13, R17 ;  /* 0x0000000d0c117223 */ /* 0x000fcc0000000011 */
[----:B------:R-:W-:-:S06]  /*2630*/  @UP3 USHF.L.U32 UR6, UR6, 0x10, URZ ;  /* 0x0000001006063899 */ /* 0x000fcc00080006ff */
[----:B------:R-:W-:-:S07]  /*2640*/  @P1 FFMA R17, R16, UR6, R17 ;  /* 0x0000000610111c23 */ /* 0x000fce0008000011 */
.L_x_40:
[----:B------:R-:W0:Y:S01]  /*2650*/  S2UR UR11, SR_CgaCtaId ;  /* 0x00000000000b79c3 */ /* 0x000e220000008800 */
[----:B------:R-:W-:Y:S01]  /*2660*/  UMOV UR6, 0x400 ;  /* 0x0000040000067882 */ /* 0x000fe20000000000 */
[----:B------:R-:W-:Y:S01]  /*2670*/  BSSY.RECONVERGENT B0, `(.L_x_45) ;  /* 0x0000007000007945 */ /* 0x000fe20003800200 */
[----:B0-----:R-:W-:-:S06]  /*2680*/  ULEA UR6, UR11, UR6, 0x18 ;  /* 0x000000060b067291 */ /* 0x001fcc000f8ec0ff */
[----:B------:R-:W-:-:S07]  /*2690*/  LEA R10, R14, UR6, 0x2 ;  /* 0x000000060e0a7c11 */ /* 0x000fce000f8e10ff */
.L_x_46:
[----:B------:R-:W0:Y:S02]  /*26a0*/  LDS R8, [R10] ;  /* 0x000000000a087984 */ /* 0x000e240000000800 */
[----:B0-----:R-:W-:-:S05]  /*26b0*/  FADD R9, R17, R8 ;  /* 0x0000000811097221 */ /* 0x001fca0000000000 */
[----:B------:R-:W0:Y:S02]  /*26c0*/  ATOMS.CAST.SPIN P0, [R10], R8, R9 ;  /* 0x000000080a00758d */ /* 0x000e240001800009 */
[----:B0-----:R-:W-:Y:S05]  /*26d0*/  @!P0 BRA `(.L_x_46) ;  /* 0xfffffffc00f08947 */ /* 0x001fea000383ffff */
[----:B------:R-:W-:Y:S05]  /*26e0*/  BSYNC.RECONVERGENT B0 ;  /* 0x0000000000007941 */ /* 0x000fea0003800200 */
.L_x_45:
[----:B------:R-:W-:-:S04]  /*26f0*/  IADD3 R14, PT, PT, R14, UR13, RZ ;  /* 0x0000000d0e0e7c10 */ /* 0x000fc8000fffe0ff */
[----:B------:R-:W-:-:S13]  /*2700*/  ISETP.GE.AND P0, PT, R14, UR12, PT ;  /* 0x0000000c0e007c0c */ /* 0x000fda000bf06270 */
[----:B------:R-:W-:Y:S05]  /*2710*/  @!P0 BRA `(.L_x_47) ;  /* 0xfffffff0003c8947 */ /* 0x000fea000383ffff */
.L_x_39:
[----:B------:R-:W-:Y:S05]  /*2720*/  WARPSYNC.ALL ;  /* 0x0000000000007948 */ /* 0x000fea0003800000 */
[----:B------:R-:W-:Y:S06]  /*2730*/  BAR.SYNC.DEFER_BLOCKING 0x0 ;  /* 0x0000000000007b1d */ /* 0x000fec0000010000 */
.L_x_38:
[----:B------:R-:W1:Y:S01]  /*2740*/  LDCU UR11, c[0x0][0x3ac] ;  /* 0x00007580ff0b77ac */ /* 0x000e620008000800 */
[----:B------:R-:W-:Y:S01]  /*2750*/  UMOV UR6, UR10 ;  /* 0x0000000a00067c82 */ /* 0x000fe20008000000 */
[----:B-1----:R-:W-:-:S09]  /*2760*/  UISETP.GE.AND UP3, UPT, UR10, UR11, UPT ;  /* 0x0000000b0a00728c */ /* 0x002fd2000bf66270 */
[----:B------:R-:W-:Y:S05]  /*2770*/  BRA.U !UP3, `(.L_x_48) ;  /* 0xffffffe10bb87547 */ /* 0x000fea000b83ffff */
.L_x_7:
[----:B------:R-:W-:Y:S01]  /*2780*/  UIADD3 UR4, UPT, UPT, UR4, 0x1, URZ ;  /* 0x0000000104047890 */ /* 0x000fe2000fffe0ff */
[----:B------:R-:W-:Y:S11]  /*2790*/  BRA.U !UP1, `(.L_x_49) ;  /* 0xffffffdd09d87547 */ /* 0x000ff6000b83ffff */
.L_x_3:
[C---:B------:R-:W-:Y:S01]  /*27a0*/  ISETP.GE.AND P0, PT, R3.reuse, UR11, PT ;  /* 0x0000000b03007c0c */ /* 0x040fe2000bf06270 */
[----:B------:R-:W-:Y:S01]  /*27b0*/  BSSY.RECONVERGENT B0, `(.L_x_50) ;  /* 0x0000011000007945 */ /* 0x000fe20003800200 */
[----:B------:R-:W-:Y:S01]  /*27c0*/  ISETP.GE.AND P1, PT, R3, UR11, PT ;  /* 0x0000000b03007c0c */ /* 0x000fe2000bf26270 */
[----:B------:R-:W-:-:S10]  /*27d0*/  IMAD.MOV.U32 R7, RZ, RZ, -0x800000 ;  /* 0xff800000ff077424 */ /* 0x000fd400078e00ff */
[----:B------:R-:W-:Y:S05]  /*27e0*/  @P0 BRA `(.L_x_51) ;  /* 0x0000000000340947 */ /* 0x000fea0003800000 */
[----:B------:R-:W0:Y:S01]  /*27f0*/  S2R R5, SR_CgaCtaId ;  /* 0x0000000000057919 */ /* 0x000e220000008800 */
[----:B------:R-:W1:Y:S01]  /*2800*/  LDC R9, c[0x0][0x360] ;  /* 0x0000d800ff097b82 */ /* 0x000e620000000800 */
[----:B------:R-:W-:-:S07]  /*2810*/  MOV R0, 0x400 ;  /* 0x0000040000007802 */ /* 0x000fce0000000f00 */
[----:B---3--:R-:W3:Y:S01]  /*2820*/  LDC R11, c[0x0][0x3b4] ;  /* 0x0000ed00ff0b7b82 */ /* 0x008ee20000000800 */
[----:B0-2-4-:R-:W-:Y:S02]  /*2830*/  LEA R13, R5, R0, 0x18 ;  /* 0x00000000050d7211 */ /* 0x015fe400078ec0ff */
[----:B------:R-:W-:-:S07]  /*2840*/  MOV R0, R3 ;  /* 0x0000000300007202 */ /* 0x000fce0000000f00 */
.L_x_52:
[----:B0-----:R-:W-:Y:S01]  /*2850*/  IMAD R5, R0, 0x4, R13 ;  /* 0x0000000400057824 */ /* 0x001fe200078e020d */
[----:B-1----:R-:W-:-:S04]  /*2860*/  IADD3 R0, PT, PT, R9, R0, RZ ;  /* 0x0000000009007210 */ /* 0x002fc80007ffe0ff */
[----:B------:R-:W3:Y:S01]  /*2870*/  LDS R6, [R5] ;  /* 0x0000000005067984 */ /* 0x000ee20000000800 */
[----:B------:R-:W-:Y:S01]  /*2880*/  ISETP.GE.AND P0, PT, R0, UR11, PT ;  /* 0x0000000b00007c0c */ /* 0x000fe2000bf06270 */
[----:B---3--:R-:W-:-:S05]  /*2890*/  FMUL R6, R6, R11 ;  /* 0x0000000b06067220 */ /* 0x008fca0000400000 */
[----:B------:R0:W-:Y:S07]  /*28a0*/  STS [R5], R6 ;  /* 0x0000000605007388 */ /* 0x0001ee0000000800 */
[----:B------:R-:W-:Y:S05]  /*28b0*/  @!P0 BRA `(.L_x_52) ;  /* 0xfffffffc00e48947 */ /* 0x000fea000383ffff */
.L_x_51:
[----:B-1----:R-:W-:Y:S05]  /*28c0*/  BSYNC.RECONVERGENT B0 ;  /* 0x0000000000007941 */ /* 0x002fea0003800200 */
.L_x_50:
[----:B------:R-:W-:Y:S06]  /*28d0*/  BAR.SYNC.DEFER_BLOCKING 0x0 ;  /* 0x0000000000007b1d */ /* 0x000fec0000010000 */
[----:B------:R-:W-:Y:S04]  /*28e0*/  BSSY.RECONVERGENT B0, `(.L_x_53) ;  /* 0x000000e000007945 */ /* 0x000fe80003800200 */
[----:B------:R-:W-:Y:S05]  /*28f0*/  @P1 BRA `(.L_x_54) ;  /* 0x0000000000301947 */ /* 0x000fea0003800000 */
[----:B0-----:R-:W3:Y:S01]  /*2900*/  S2R R5, SR_CgaCtaId ;  /* 0x0000000000057919 */ /* 0x001ee20000008800 */
[----:B------:R-:W0:Y:S01]  /*2910*/  LDC R9, c[0x0][0x360] ;  /* 0x0000d800ff097b82 */ /* 0x000e220000000800 */
[----:B------:R-:W-:Y:S01]  /*2920*/  MOV R0, 0x400 ;  /* 0x0000040000007802 */ /* 0x000fe20000000f00 */
[----:B------:R-:W-:-:S03]  /*2930*/  IMAD.MOV.U32 R7, RZ, RZ, -0x800000 ;  /* 0xff800000ff077424 */ /* 0x000fc600078e00ff */
[----:B---3--:R-:W-:Y:S02]  /*2940*/  LEA R11, R5, R0, 0x18 ;  /* 0x00000000050b7211 */ /* 0x008fe400078ec0ff */
[----:B------:R-:W-:-:S07]  /*2950*/  MOV R0, R3 ;  /* 0x0000000300007202 */ /* 0x000fce0000000f00 */
.L_x_55:
[----:B------:R-:W-:Y:S01]  /*2960*/  IMAD R5, R0, 0x4, R11 ;  /* 0x0000000400057824 */ /* 0x000fe200078e020b */
[----:B0-----:R-:W-:-:S04]  /*2970*/  IADD3 R0, PT, PT, R9, R0, RZ ;  /* 0x0000000009007210 */ /* 0x001fc80007ffe0ff */
[----:B------:R-:W0:Y:S01]  /*2980*/  LDS R6, [R5] ;  /* 0x0000000005067984 */ /* 0x000e220000000800 */
[----:B------:R-:W-:Y:S02]  /*2990*/  ISETP.GE.AND P0, PT, R0, UR11, PT ;  /* 0x0000000b00007c0c */ /* 0x000fe4000bf06270 */
[----:B0-----:R-:W-:-:S11]  /*29a0*/  FMNMX R7, R6, R7, !PT ;  /* 0x0000000706077209 */ /* 0x001fd60007800000 */
[----:B------:R-:W-:Y:S05]  /*29b0*/  @!P0 BRA `(.L_x_55) ;  /* 0xfffffffc00e88947 */ /* 0x000fea000383ffff */
.L_x_54:
[----:B------:R-:W-:Y:S05]  /*29c0*/  BSYNC.RECONVERGENT B0 ;  /* 0x0000000000007941 */ /* 0x000fea0003800200 */
.L_x_53:
[----:B------:R-:W0:Y:S02]  /*29d0*/  SHFL.BFLY PT, R0, R7, 0x10, 0x1f ;  /* 0x0e001f0007007f89 */ /* 0x000e2400000e0000 */
[----:B0--3--:R-:W-:-:S05]  /*29e0*/  FMNMX R6, R0, R7, !PT ;  /* 0x0000000700067209 */ /* 0x009fca0007800000 */
[----:B------:R-:W0:Y:S02]  /*29f0*/  SHFL.BFLY PT, R5, R6, 0x8, 0x1f ;  /* 0x0d001f0006057f89 */ /* 0x000e2400000e0000 */
[----:B0-----:R-:W-:Y:S02]  /*2a00*/  FMNMX R8, R6, R5, !PT ;  /* 0x0000000506087209 */ /* 0x001fe40007800000 */
[----:B------:R-:W-:-:S03]  /*2a10*/  LEA R6, R3, UR7, 0x2 ;  /* 0x0000000703067c11 */ /* 0x000fc6000f8e10ff */
[----:B------:R-:W0:Y:S02]  /*2a20*/  SHFL.BFLY PT, R5, R8, 0x4, 0x1f ;  /* 0x0c801f0008057f89 */ /* 0x000e2400000e0000 */
[----:B0-----:R-:W-:Y:S02]  /*2a30*/  FMNMX R9, R8, R5, !PT ;  /* 0x0000000508097209 */ /* 0x001fe40007800000 */
[----:B------:R-:W-:-:S03]  /*2a40*/  SHF.R.U32.HI R5, RZ, 0x3, R3 ;  /* 0x00000003ff057819 */ /* 0x000fc60000011603 */
[----:B------:R-:W2:Y:S01]  /*2a50*/  SHFL.BFLY PT, R0, R9, 0x2, 0x1f ;  /* 0x0c401f0009007f89 */ /* 0x000ea200000e0000 */
[----:B------:R-:W-:Y:S02]  /*2a60*/  LOP3.LUT R5, R5, 0x1c, RZ, 0xc0, !PT ;  /* 0x0000001c05057812 */ /* 0x000fe400078ec0ff */
[----:B--2-4-:R-:W-:Y:S02]  /*2a70*/  FMNMX R10, R9, R0, !PT ;  /* 0x00000000090a7209 */ /* 0x014fe40007800000 */
[----:B------:R-:W-:-:S03]  /*2a80*/  LOP3.LUT P0, R0, R3, 0x1f, RZ, 0xc0, !PT ;  /* 0x0000001f03007812 */ /* 0x000fc6000780c0ff */
[----:B------:R-:W0:Y:S02]  /*2a90*/  SHFL.BFLY PT, R11, R10, 0x1, 0x1f ;  /* 0x0c201f000a0b7f89 */ /* 0x000e2400000e0000 */
[----:B0-----:R-:W-:-:S08]  /*2aa0*/  FMNMX R12, R10, R11, !PT ;  /* 0x0000000b0a0c7209 */ /* 0x001fd00007800000 */
[----:B------:R0:W-:Y:S01]  /*2ab0*/  @!P0 STS [R5+UR7], R12 ;  /* 0x0000000c05008988 */ /* 0x0001e20008000807 */
[----:B------:R-:W-:Y:S01]  /*2ac0*/  BAR.SYNC.DEFER_BLOCKING 0x0 ;  /* 0x0000000000007b1d */ /* 0x000fe20000010000 */
[----:B------:R-:W-:-:S13]  /*2ad0*/  ISETP.GT.U32.AND P0, PT, R3, 0x1f, PT ;  /* 0x0000001f0300780c */ /* 0x000fda0003f04070 */
[----:B0-----:R-:W-:Y:S05]  /*2ae0*/  @P0 BRA `(.L_x_56) ;  /* 0x0000000000500947 */ /* 0x001fea0003800000 */
[----:B------:R-:W0:Y:S01]  /*2af0*/  LDCU UR4, c[0x0][0x360] ;  /* 0x00006c00ff0477ac */ /* 0x000e220008000800 */
[----:B------:R-:W-:Y:S01]  /*2b00*/  IMAD.MOV.U32 R7, RZ, RZ, -0x800000 ;  /* 0xff800000ff077424 */ /* 0x000fe200078e00ff */
[----:B0-----:R-:W-:-:S04]  /*2b10*/  UIADD3 UR4, UPT, UPT, UR4, 0x1f, URZ ;  /* 0x0000001f04047890 */ /* 0x001fc8000fffe0ff */
[----:B------:R-:W-:-:S06]  /*2b20*/  USHF.R.U32.HI UR4, URZ, 0x5, UR4 ;  /* 0x00000005ff047899 */ /* 0x000fcc0008011604 */
[----:B------:R-:W-:Y:S01]  /*2b30*/  ISETP.GE.U32.AND P0, PT, R3, UR4, PT ;  /* 0x0000000403007c0c */ /* 0x000fe2000bf06070 */
[----:B------:R-:W-:-:S12]  /*2b40*/  UMOV UR4, 0xffffffff ;  /* 0xffffffff00047882 */ /* 0x000fd80000000000 */
[----:B------:R0:W1:Y:S01]  /*2b50*/  @!P0 LDS R7, [R6] ;  /* 0x0000000006078984 */ /* 0x0000620000000800 */
[----:B------:R-:W-:Y:S05]  /*2b60*/  BRA.DIV UR4, `(.L_x_57) ;  /* 0x0000001604747947 */ /* 0x000fea000b800000 */
[----:B-1----:R-:W1:Y:S02]  /*2b70*/  SHFL.BFLY PT, R8, R7, 0x10, 0x1f ;  /* 0x0e001f0007087f89 */ /* 0x002e6400000e0000 */
[----:B-1----:R-:W-:-:S05]  /*2b80*/  FMNMX R8, R8, R7, !PT ;  /* 0x0000000708087209 */ /* 0x002fca0007800000 */
[----:B------:R-:W1:Y:S02]  /*2b90*/  SHFL.BFLY PT, R9, R8, 0x8, 0x1f ;  /* 0x0d001f0008097f89 */ /* 0x000e6400000e0000 */
[----:B-1----:R-:W-:-:S05]  /*2ba0*/  FMNMX R9, R8, R9, !PT ;  /* 0x0000000908097209 */ /* 0x002fca0007800000 */
[----:B------:R-:W1:Y:S02]  /*2bb0*/  SHFL.BFLY PT, R10, R9, 0x4, 0x1f ;  /* 0x0c801f00090a7f89 */ /* 0x000e6400000e0000 */
[----:B-1----:R-:W-:-:S05]  /*2bc0*/  FMNMX R10, R9, R10, !PT ;  /* 0x0000000a090a7209 */ /* 0x002fca0007800000 */
[----:B------:R-:W1:Y:S02]  /*2bd0*/  SHFL.BFLY PT, R11, R10, 0x2, 0x1f ;  /* 0x0c401f000a0b7f89 */ /* 0x000e6400000e0000 */
[----:B-1----:R-:W-:-:S05]  /*2be0*/  FMNMX R11, R10, R11, !PT ;  /* 0x0000000b0a0b7209 */ /* 0x002fca0007800000 */
[----:B------:R1:W2:Y:S02]  /*2bf0*/  SHFL.BFLY PT, R12, R11, 0x1, 0x1f ;  /* 0x0c201f000b0c7f89 */ /* 0x0002a400000e0000 */
.L_x_84:
[----:B------:R-:W-:Y:S02]  /*2c00*/  ISETP.NE.AND P0, PT, R3, RZ, PT ;  /* 0x000000ff0300720c */ /* 0x000fe40003f05270 */
[----:B--2---:R-:W-:-:S11]  /*2c10*/  FMNMX R12, R11, R12, !PT ;  /* 0x0000000c0b0c7209 */ /* 0x004fd60007800000 */
[----:B------:R2:W-:Y:S02]  /*2c20*/  @!P0 STS [UR7], R12 ;  /* 0x0000000cff008988 */ /* 0x0005e40008000807 */
.L_x_56:
[----:B------:R-:W-:Y:S01]  /*2c30*/  ISETP.GE.AND P0, PT, R3, UR11, PT ;  /* 0x0000000b03007c0c */ /* 0x000fe2000bf06270 */
[----:B------:R-:W-:Y:S05]  /*2c40*/  WARPSYNC.ALL ;  /* 0x0000000000007948 */ /* 0x000fea0003800000 */
[----:B------:R-:W-:Y:S01]  /*2c50*/  BAR.SYNC.DEFER_BLOCKING 0x0 ;  /* 0x0000000000007b1d */ /* 0x000fe20000010000 */
[----:B------:R-:W-:-:S05]  /*2c60*/  MOV R7, RZ ;  /* 0x000000ff00077202 */ /* 0x000fca0000000f00 */
[----:B------:R-:W-:Y:S04]  /*2c70*/  BSSY.RECONVERGENT B0, `(.L_x_58) ;  /* 0x000001b000007945 */ /* 0x000fe80003800200 */
[----:B------:R-:W-:Y:S05]  /*2c80*/  @P0 BRA `(.L_x_59) ;  /* 0x0000000000640947 */ /* 0x000fea0003800000 */
[----:B------:R-:W3:Y:S01]  /*2c90*/  LDS R8, [UR7] ;  /* 0x00000007ff087984 */ /* 0x000ee20008000800 */
[----:B------:R-:W4:Y:S01]  /*2ca0*/  LDC R16, c[0x0][0x360] ;  /* 0x0000d800ff107b82 */ /* 0x000f220000000800 */
[----:B------:R-:W-:Y:S01]  /*2cb0*/  MOV R7, 0x400 ;  /* 0x0000040000077802 */ /* 0x000fe20000000f00 */
[----:B------:R-:W-:Y:S01]  /*2cc0*/  IMAD.MOV.U32 R18, RZ, RZ, 0x3bbb989d ;  /* 0x3bbb989dff127424 */ /* 0x000fe200078e00ff */
[----:B------:R-:W5:Y:S01]  /*2cd0*/  S2R R10, SR_CgaCtaId ;  /* 0x00000000000a7919 */ /* 0x000f620000008800 */
[----:B------:R-:W-:Y:S02]  /*2ce0*/  MOV R9, R3 ;  /* 0x0000000300097202 */ /* 0x000fe40000000f00 */
[----:B------:R-:W-:Y:S02]  /*2cf0*/  MOV R13, 0x437c0000 ;  /* 0x437c0000000d7802 */ /* 0x000fe40000000f00 */
[----:B-----5:R-:W-:Y:S01]  /*2d00*/  LEA R20, R10, R7, 0x18 ;  /* 0x000000070a147211 */ /* 0x020fe200078ec0ff */
[----:B------:R-:W-:-:S07]  /*2d10*/  IMAD.MOV.U32 R7, RZ, RZ, RZ ;  /* 0x000000ffff077224 */ /* 0x000fce00078e00ff */
.L_x_60:
[----:B-1----:R-:W-:Y:S02]  /*2d20*/  IMAD R10, R9, 0x4, R20 ;  /* 0x00000004090a7824 */ /* 0x002fe400078e0214 */
[----:B----4-:R-:W-:-:S03]  /*2d30*/  IMAD.IADD R9, R16, 0x1, R9 ;  /* 0x0000000110097824 */ /* 0x010fc600078e0209 */
[----:B-1----:R-:W3:Y:S02]  /*2d40*/  LDS R11, [R10] ;  /* 0x000000000a0b7984 */ /* 0x002ee40000000800 */
[----:B------:R-:W-:Y:S01]  /*2d50*/  ISETP.GE.AND P0, PT, R9, UR11, PT ;  /* 0x0000000b09007c0c */ /* 0x000fe2000bf06270 */
[----:B---3--:R-:W-:-:S04]  /*2d60*/  FADD R11, -R8, R11 ;  /* 0x0000000b080b7221 */ /* 0x008fc80000000100 */
[----:B--2---:R-:W-:-:S04]  /*2d70*/  FFMA.SAT R12, R11, R18, 0.5 ;  /* 0x3f0000000b0c7423 */ /* 0x004fc80000002012 */
[----:B------:R-:W-:-:S04]  /*2d80*/  FFMA.RM R12, R12, R13, 12582913 ;  /* 0x4b4000010c0c7423 */ /* 0x000fc8000000400d */
[C---:B------:R-:W-:Y:S01]  /*2d90*/  FADD R14, R12.reuse, -12583039 ;  /* 0xcb40007f0c0e7421 */ /* 0x040fe20000000000 */
[----:B------:R-:W-:-:S03]  /*2da0*/  SHF.L.U32 R12, R12, 0x17, RZ ;  /* 0x000000170c0c7819 */ /* 0x000fc600000006ff */
[----:B------:R-:W-:-:S04]  /*2db0*/  FFMA R14, R11, 1.4426950216293334961, -R14 ;  /* 0x3fb8aa3b0b0e7823 */ /* 0x000fc8000000080e */
[----:B------:R-:W-:-:S04]  /*2dc0*/  FFMA R14, R11, 1.925963033500011079e-08, R14 ;  /* 0x32a570600b0e7823 */ /* 0x000fc8000000000e */
[----:B------:R-:W1:Y:S02]  /*2dd0*/  MUFU.EX2 R11, R14 ;  /* 0x0000000e000b7308 */ /* 0x000e640000000800 */
[----:B-1----:R-:W-:-:S04]  /*2de0*/  FMUL R11, R12, R11 ;  /* 0x0000000b0c0b7220 */ /* 0x002fc80000400000 */
[----:B------:R-:W-:Y:S01]  /*2df0*/  FADD R7, R11, R7 ;  /* 0x000000070b077221 */ /* 0x000fe20000000000 */
[----:B------:R1:W-:Y:S01]  /*2e00*/  STS [R10], R11 ;  /* 0x0000000b0a007388 */ /* 0x0003e20000000800 */
[----:B------:R-:W-:Y:S05]  /*2e10*/  @!P0 BRA `(.L_x_60) ;  /* 0xfffffffc00c08947 */ /* 0x000fea000383ffff */
.L_x_59:
[----:B------:R-:W-:Y:S05]  /*2e20*/  BSYNC.RECONVERGENT B0 ;  /* 0x0000000000007941 */ /* 0x000fea0003800200 */
.L_x_58:
[----:B------:R-:W3:Y:S01]  /*2e30*/  SHFL.BFLY PT, R8, R7, 0x10, 0x1f ;  /* 0x0e001f0007087f89 */ /* 0x000ee200000e0000 */
[----:B------:R-:W-:Y:S01]  /*2e40*/  ISETP.NE.AND P0, PT, R0, RZ, PT ;  /* 0x000000ff0000720c */ /* 0x000fe20003f05270 */
[----:B------:R-:W4:Y:S01]  /*2e50*/  LDCU UR5, c[0x0][0x3ac] ;  /* 0x00007580ff0577ac */ /* 0x000f220008000800 */
[----:B------:R-:W-:Y:S01]  /*2e60*/  BSSY B0, `(.L_x_61) ;  /* 0x0000051000007945 */ /* 0x000fe20003800000 */
[----:B---3--:R-:W-:-:S05]  /*2e70*/  FADD R8, R8, R7 ;  /* 0x0000000708087221 */ /* 0x008fca0000000000 */
[----:B------:R-:W3:Y:S02]  /*2e80*/  SHFL.BFLY PT, R9, R8, 0x8, 0x1f ;  /* 0x0d001f0008097f89 */ /* 0x000ee400000e0000 */
[----:B---3--:R-:W-:-:S05]  /*2e90*/  FADD R9, R8, R9 ;  /* 0x0000000908097221 */ /* 0x008fca0000000000 */
[----:B-1----:R-:W1:Y:S02]  /*2ea0*/  SHFL.BFLY PT, R10, R9, 0x4, 0x1f ;  /* 0x0c801f00090a7f89 */ /* 0x002e6400000e0000 */
[----:B-1----:R-:W-:-:S05]  /*2eb0*/  FADD R10, R9, R10 ;  /* 0x0000000a090a7221 */ /* 0x002fca0000000000 */
[----:B------:R-:W1:Y:S02]  /*2ec0*/  SHFL.BFLY PT, R11, R10, 0x2, 0x1f ;  /* 0x0c401f000a0b7f89 */ /* 0x000e6400000e0000 */
[----:B-1----:R-:W-:-:S05]  /*2ed0*/  FADD R11, R10, R11 ;  /* 0x0000000b0a0b7221 */ /* 0x002fca0000000000 */
[----:B--2---:R-:W1:Y:S02]  /*2ee0*/  SHFL.BFLY PT, R12, R11, 0x1, 0x1f ;  /* 0x0c201f000b0c7f89 */ /* 0x004e6400000e0000 */
[----:B-1----:R-:W-:-:S05]  /*2ef0*/  FADD R12, R11, R12 ;  /* 0x0000000c0b0c7221 */ /* 0x002fca0000000000 */
[----:B------:R1:W-:Y:S01]  /*2f00*/  @!P0 STS [R5+UR7], R12 ;  /* 0x0000000c05008988 */ /* 0x0003e20008000807 */
[----:B------:R-:W-:Y:S01]  /*2f10*/  BAR.SYNC.DEFER_BLOCKING 0x0 ;  /* 0x0000000000007b1d */ /* 0x000fe20000010000 */
[----:B------:R-:W-:-:S13]  /*2f20*/  ISETP.GT.U32.AND P0, PT, R3, 0x1f, PT ;  /* 0x0000001f0300780c */ /* 0x000fda0003f04070 */
[----:B-1--4-:R-:W-:Y:S05]  /*2f30*/  @P0 BRA `(.L_x_62) ;  /* 0x0000000000500947 */ /* 0x012fea0003800000 */
[----:B------:R-:W1:Y:S01]  /*2f40*/  LDCU UR4, c[0x0][0x360] ;  /* 0x00006c00ff0477ac */ /* 0x000e620008000800 */
[----:B------:R-:W-:Y:S01]  /*2f50*/  MOV R0, RZ ;  /* 0x000000ff00007202 */ /* 0x000fe20000000f00 */
[----:B-1----:R-:W-:-:S04]  /*2f60*/  UIADD3 UR4, UPT, UPT, UR4, 0x1f, URZ ;  /* 0x0000001f04047890 */ /* 0x002fc8000fffe0ff */
[----:B------:R-:W-:-:S06]  /*2f70*/  USHF.R.U32.HI UR4, URZ, 0x5, UR4 ;  /* 0x00000005ff047899 */ /* 0x000fcc0008011604 */
[----:B------:R-:W-:Y:S01]  /*2f80*/  ISETP.GE.U32.AND P0, PT, R3, UR4, PT ;  /* 0x0000000403007c0c */ /* 0x000fe2000bf06070 */
[----:B------:R-:W-:-:S12]  /*2f90*/  UMOV UR4, 0xffffffff ;  /* 0xffffffff00047882 */ /* 0x000fd80000000000 */
[----:B------:R1:W2:Y:S01]  /*2fa0*/  @!P0 LDS R0, [R6] ;  /* 0x0000000006008984 */ /* 0x0002a20000000800 */
[----:B------:R-:W-:Y:S05]  /*2fb0*/  BRA.DIV UR4, `(.L_x_63) ;  /* 0x0000001204f07947 */ /* 0x000fea000b800000 */
[----:B--2---:R-:W2:Y:S02]  /*2fc0*/  SHFL.BFLY PT, R5, R0, 0x10, 0x1f ;  /* 0x0e001f0000057f89 */ /* 0x004ea400000e0000 */
[----:B--2---:R-:W-:-:S05]  /*2fd0*/  FADD R5, R5, R0 ;  /* 0x0000000005057221 */ /* 0x004fca0000000000 */
[----:B01----:R-:W0:Y:S02]  /*2fe0*/  SHFL.BFLY PT, R6, R5, 0x8, 0x1f ;  /* 0x0d001f0005067f89 */ /* 0x003e2400000e0000 */
[----:B0-----:R-:W-:-:S05]  /*2ff0*/  FADD R6, R5, R6 ;  /* 0x0000000605067221 */ /* 0x001fca0000000000 */
[----:B------:R-:W0:Y:S02]  /*3000*/  SHFL.BFLY PT, R7, R6, 0x4, 0x1f ;  /* 0x0c801f0006077f89 */ /* 0x000e2400000e0000 */
[----:B0-----:R-:W-:-:S05]  /*3010*/  FADD R7, R6, R7 ;  /* 0x0000000706077221 */ /* 0x001fca0000000000 */
[----:B------:R-:W0:Y:S02]  /*3020*/  SHFL.BFLY PT, R8, R7, 0x2, 0x1f ;  /* 0x0c401f0007087f89 */ /* 0x000e2400000e0000 */
[----:B0-----:R-:W-:-:S05]  /*3030*/  FADD R8, R7, R8 ;  /* 0x0000000807087221 */ /* 0x001fca0000000000 */
[----:B------:R0:W1:Y:S02]  /*3040*/  SHFL.BFLY PT, R9, R8, 0x1, 0x1f ;  /* 0x0c201f0008097f89 */ /* 0x00006400000e0000 */
.L_x_90:
[----:B------:R-:W-:Y:S01]  /*3050*/  ISETP.NE.AND P0, PT, R3, RZ, PT ;  /* 0x000000ff0300720c */ /* 0x000fe20003f05270 */
[----:B-1----:R-:W-:-:S12]  /*3060*/  FADD R9, R8, R9 ;  /* 0x0000000908097221 */ /* 0x002fd80000000000 */
[----:B------:R1:W-:Y:S02]  /*3070*/  @!P0 STS [UR7], R9 ;  /* 0x00000009ff008988 */ /* 0x0003e40008000807 */
.L_x_62:
[----:B------:R-:W-:Y:S01]  /*3080*/  ISETP.GE.AND P0, PT, R3, UR11, PT ;  /* 0x0000000b03007c0c */ /* 0x000fe2000bf06270 */
[----:B------:R-:W-:Y:S05]  /*3090*/  WARPSYNC.ALL ;  /* 0x0000000000007948 */ /* 0x000fea0003800000 */
[----:B------:R-:W-:Y:S06]  /*30a0*/  BAR.SYNC.DEFER_BLOCKING 0x0 ;  /* 0x0000000000007b1d */ /* 0x000fec0000010000 */
[----:B------:R-:W-:Y:S04]  /*30b0*/  BSSY.RECONVERGENT B1, `(.L_x_64) ;  /* 0x0000027000017945 */ /* 0x000fe80003800200 */
[----:B------:R-:W-:Y:S05]  /*30c0*/  @P0 BRA `(.L_x_65) ;  /* 0x0000000000940947 */ /* 0x000fea0003800000 */
[----:B------:R-:W2:Y:S01]  /*30d0*/  LDS R5, [UR7] ;  /* 0x00000007ff057984 */ /* 0x000ea20008000800 */
[----:B0-----:R-:W0:Y:S01]  /*30e0*/  LDC R6, c[0x0][0x360] ;  /* 0x0000d800ff067b82 */ /* 0x001e220000000800 */
[----:B--2---:R-:W-:-:S13]  /*30f0*/  FSETP.NEU.AND P0, PT, R5, RZ, PT ;  /* 0x000000ff0500720b */ /* 0x004fda0003f0d000 */
[----:B0-----:R-:W-:Y:S05]  /*3100*/  @P0 BRA `(.L_x_66) ;  /* 0x0000000000280947 */ /* 0x001fea0003800000 */
[----:B------:R-:W0:Y:S01]  /*3110*/  S2R R7, SR_CgaCtaId ;  /* 0x0000000000077919 */ /* 0x000e220000008800 */
[----:B------:R-:W-:Y:S01]  /*3120*/  MOV R0, 0x400 ;  /* 0x0000040000007802 */ /* 0x000fe20000000f00 */
[----:B------:R-:W-:-:S03]  /*3130*/  IMAD.MOV.U32 R5, RZ, RZ, R3 ;  /* 0x000000ffff057224 */ /* 0x000fc600078e0003 */
[----:B0-----:R-:W-:-:S07]  /*3140*/  LEA R8, R7, R0, 0x18 ;  /* 0x0000000007087211 */ /* 0x001fce00078ec0ff */
.L_x_67:
[----:B------:R-:W-:Y:S01]  /*3150*/  LEA R0, R5, R8, 0x2 ;  /* 0x0000000805007211 */ /* 0x000fe200078e10ff */
[----:B------:R-:W-:-:S04]  /*3160*/  IMAD.IADD R5, R6, 0x1, R5 ;  /* 0x0000000106057824 */ /* 0x000fc800078e0205 */
[----:B------:R0:W-:Y:S01]  /*3170*/  STS [R0], RZ ;  /* 0x000000ff00007388 */ /* 0x0001e20000000800 */
[----:B------:R-:W-:-:S13]  /*3180*/  ISETP.GE.AND P0, PT, R5, UR11, PT ;  /* 0x0000000b05007c0c */ /* 0x000fda000bf06270 */
[----:B0-----:R-:W-:Y:S05]  /*3190*/  @!P0 BRA `(.L_x_67) ;  /* 0xfffffffc00ec8947 */ /* 0x001fea000383ffff */
[----:B------:R-:W-:Y:S05]  /*31a0*/  BRA `(.L_x_65) ;  /* 0x00000000005c7947 */ /* 0x000fea0003800000 */
.L_x_66:
[----:B-1----:R-:W0:Y:S01]  /*31b0*/  S2R R9, SR_CgaCtaId ;  /* 0x0000000000097919 */ /* 0x002e220000008800 */
[----:B------:R-:W-:Y:S02]  /*31c0*/  MOV R8, 0x400 ;  /* 0x0000040000087802 */ /* 0x000fe40000000f00 */
[----:B------:R-:W-:Y:S02]  /*31d0*/  MOV R7, R3 ;  /* 0x0000000300077202 */ /* 0x000fe40000000f00 */
[----:B0-----:R-:W-:-:S07]  /*31e0*/  LEA R8, R9, R8, 0x18 ;  /* 0x0000000809087211 */ /* 0x001fce00078ec0ff */
.L_x_70:
[----:B--2---:R-:W-:Y:S01]  /*31f0*/  IMAD R9, R7, 0x4, R8 ;  /* 0x0000000407097824 */ /* 0x004fe200078e0208 */
[----:B------:R-:W0:Y:S01]  /*3200*/  MUFU.RCP R10, R5 ;  /* 0x00000005000a7308 */ /* 0x000e220000001000 */
[----:B------:R-:W-:Y:S01]  /*3210*/  IADD3 R7, PT, PT, R6, R7, RZ ;  /* 0x0000000706077210 */ /* 0x000fe20007ffe0ff */
[----:B------:R-:W-:Y:S02]  /*3220*/  BSSY.RECONVERGENT B2, `(.L_x_68) ;  /* 0x000000d000027945 */ /* 0x000fe40003800200 */
[----:B------:R-:W1:Y:S01]  /*3230*/  LDS R0, [R9] ;  /* 0x0000000009007984 */ /* 0x000e620000000800 */
[----:B------:R-:W-:Y:S01]  /*3240*/  ISETP.GE.AND P2, PT, R7, UR5, PT ;  /* 0x0000000507007c0c */ /* 0x000fe2000bf46270 */
[----:B0-----:R-:W-:-:S04]  /*3250*/  FFMA R11, -R5, R10, 1 ;  /* 0x3f800000050b7423 */ /* 0x001fc8000000010a */
[----:B------:R-:W-:Y:S01]  /*3260*/  FFMA R11, R10, R11, R10 ;  /* 0x0000000b0a0b7223 */ /* 0x000fe2000000000a */
[----:B-1----:R-:W0:Y:S03]  /*3270*/  FCHK P0, R0, R5 ;  /* 0x0000000500007302 */ /* 0x002e260000000000 */
[----:B------:R-:W-:-:S04]  /*3280*/  FFMA R10, R0, R11, RZ ;  /* 0x0000000b000a7223 */ /* 0x000fc800000000ff */
[----:B------:R-:W-:-:S04]  /*3290*/  FFMA R12, -R5, R10, R0 ;  /* 0x0000000a050c7223 */ /* 0x000fc80000000100 */
[----:B------:R-:W-:Y:S01]  /*32a0*/  FFMA R10, R11, R12, R10 ;  /* 0x0000000c0b0a7223 */ /* 0x000fe2000000000a */
[----:B0-----:R-:W-:Y:S06]  /*32b0*/  @!P0 BRA `(.L_x_69) ;  /* 0x00000000000c8947 */ /* 0x001fec0003800000 */
[----:B------:R-:W-:-:S07]  /*32c0*/  MOV R10, 0x32e0 ;  /* 0x000032e0000a7802 */ /* 0x000fce0000000f00 */
[----:B------:R-:W-:Y:S05]  /*32d0*/  CALL.REL.NOINC `($__internal_0_$__cuda_sm3x_div_rn_noftz_f32_slowpath) ;  /* 0x0000001000bc7944 */ /* 0x000fea0003c00000 */
[----:B------:R-:W-:-:S07]  /*32e0*/  IMAD.MOV.U32 R10, RZ, RZ, R0 ;  /* 0x000000ffff0a7224 */ /* 0x000fce00078e0000 */
.L_x_69:
[----:B------:R-:W-:Y:S05]  /*32f0*/  BSYNC.RECONVERGENT B2 ;  /* 0x0000000000027941 */ /* 0x000fea0003800200 */
.L_x_68:
[----:B------:R2:W-:Y:S01]  /*3300*/  STS [R9], R10 ;  /* 0x0000000a09007388 */ /* 0x0005e20000000800 */
[----:B------:R-:W-:Y:S05]  /*3310*/  @!P2 BRA `(.L_x_70) ;  /* 0xfffffffc00b4a947 */ /* 0x000fea000383ffff */
.L_x_65:
[----:B------:R-:W-:Y:S05]  /*3320*/  BSYNC.RECONVERGENT B1 ;  /* 0x0000000000017941 */ /* 0x000fea0003800200 */
.L_x_64:
[----:B------:R-:W3:Y:S01]  /*3330*/  LDCU UR6, c[0x0][0x3b0] ;  /* 0x00007600ff0677ac */ /* 0x000ee20008000800 */
[----:B------:R-:W-:Y:S01]  /*3340*/  BAR.SYNC.DEFER_BLOCKING 0x0 ;  /* 0x0000000000007b1d */ /* 0x000fe20000010000 */
[----:B---3--:R-:W-:-:S13]  /*3350*/  ISETP.GE.AND P0, PT, R3, UR6, PT ;  /* 0x0000000603007c0c */ /* 0x008fda000bf06270 */
[----:B------:R-:W-:Y:S05]  /*3360*/  @P0 EXIT ;  /* 0x000000000000094d */ /* 0x000fea0003800000 */
[----:B------:R-:W-:Y:S05]  /*3370*/  BSYNC B0 ;  /* 0x0000000000007941 */ /* 0x000fea0003800000 */
.L_x_61:
[----:B------:R-:W3:Y:S01]  /*3380*/  LDCU UR4, c[0x0][0x3ac] ;  /* 0x00007580ff0477ac */ /* 0x000ee20008000800 */
[----:B------:R-:W4:Y:S01]  /*3390*/  LDCU UR10, c[0x0][0x360] ;  /* 0x00006c00ff0a77ac */ /* 0x000f220008000800 */
[----:B---3--:R-:W-:-:S09]  /*33a0*/  UISETP.GT.AND UP0, UPT, UR4, URZ, UPT ;  /* 0x000000ff0400728c */ /* 0x008fd2000bf04270 */
[----:B----4-:R-:W-:Y:S05]  /*33b0*/  BRA.U UP0, `(.L_x_71) ;  /* 0x0000000100207547 */ /* 0x010fea000b800000 */
[----:B0-----:R-:W0:Y:S02]  /*33c0*/  LDC.64 R6, c[0x0][0x398] ;  /* 0x0000e600ff067b82 */ /* 0x001e240000000a00 */
.L_x_72:
[----:B---3--:R-:W-:Y:S01]  /*33d0*/  IMAD R5, R2, UR6, R3 ;  /* 0x0000000602057c24 */ /* 0x008fe2000f8e0203 */
[----:B------:R-:W-:-:S03]  /*33e0*/  IADD3 R3, PT, PT, R3, UR10, RZ ;  /* 0x0000000a03037c10 */ /* 0x000fc6000fffe0ff */
[----:B0-----:R-:W-:Y:S01]  /*33f0*/  IMAD.WIDE R4, R5, 0x2, R6 ;  /* 0x0000000205047825 */ /* 0x001fe200078e0206 */
[----:B------:R-:W-:-:S04]  /*3400*/  ISETP.GE.AND P0, PT, R3, UR6, PT ;  /* 0x0000000603007c0c */ /* 0x000fc8000bf06270 */
[----:B------:R3:W-:Y:S09]  /*3410*/  STG.E.U16 desc[UR14][R4.64], RZ ;  /* 0x000000ff04007986 */ /* 0x0007f2000c10150e */
[----:B------:R-:W-:Y:S05]  /*3420*/  @!P0 BRA `(.L_x_72) ;  /* 0xfffffffc00e88947 */ /* 0x000fea000383ffff */
[----:B------:R-:W-:Y:S05]  /*3430*/  EXIT ;  /* 0x000000000000794d */ /* 0x000fea0003800000 */
.L_x_71:
[----:B------:R-:W-:Y:S02]  /*3440*/  ULOP3.LUT UR7, UR4, 0xf, URZ, 0xc0, !UPT ;  /* 0x0000000f04077892 */ /* 0x000fe4000f8ec0ff */
[----:B------:R-:W-:Y:S02]  /*3450*/  ULOP3.LUT UR8, UR4, 0x7, URZ, 0xc0, !UPT ;  /* 0x0000000704087892 */ /* 0x000fe4000f8ec0ff */
[----:B------:R-:W-:Y:S02]  /*3460*/  ULOP3.LUT UR9, UR4, 0x7ffffff0, URZ, 0xc0, !UPT ;  /* 0x7ffffff004097892 */ /* 0x000fe4000f8ec0ff */
[----:B------:R-:W-:Y:S02]  /*3470*/  UIADD3 UR5, UPT, UPT, UR7, -0x1, URZ ;  /* 0xffffffff07057890 */ /* 0x000fe4000fffe0ff */
[----:B------:R-:W-:Y:S02]  /*3480*/  UIADD3 UR6, UPT, UPT, UR8, -0x1, URZ ;  /* 0xffffffff08067890 */ /* 0x000fe4000fffe0ff */
[----:B------:R-:W-:-:S02]  /*3490*/  ULOP3.LUT UR4, UR4, 0x3, URZ, 0xc0, !UPT ;  /* 0x0000000304047892 */ /* 0x000fc4000f8ec0ff */
[----:B------:R-:W-:Y:S02]  /*34a0*/  UIADD3 UR11, UPT, UPT, -UR9, URZ, URZ ;  /* 0x000000ff090b7290 */ /* 0x000fe4000fffe1ff */
[----:B------:R-:W-:Y:S02]  /*34b0*/  UISETP.GE.U32.AND UP1, UPT, UR5, 0x7, UPT ;  /* 0x000000070500788c */ /* 0x000fe4000bf26070 */
[----:B------:R-:W-:-:S11]  /*34c0*/  UISETP.GE.U32.AND UP0, UPT, UR6, 0x3, UPT ;  /* 0x000000030600788c */ /* 0x000fd6000bf06070 */
.L_x_78:
[----:B---3--:R-:W3:Y:S01]  /*34d0*/  LDCU UR5, c[0x0][0x3ac] ;  /* 0x00007580ff0577ac */ /* 0x008ee20008000800 */
[----:B------:R-:W-:Y:S01]  /*34e0*/  IMAD.IADD R5, R4, 0x1, R3 ;  /* 0x0000000104057824 */ /* 0x000fe200078e0203 */
[----:B------:R-:W-:Y:S01]  /*34f0*/  MOV R17, RZ ;  /* 0x000000ff00117202 */ /* 0x000fe20000000f00 */
[----:B------:R-:W-:Y:S01]  /*3500*/  IMAD.MOV.U32 R0, RZ, RZ, RZ ;  /* 0x000000ffff007224 */ /* 0x000fe200078e00ff */
[----:B---3--:R-:W-:-:S09]  /*3510*/  UISETP.GE.U32.AND UP2, UPT, UR5, 0x10, UPT ;  /* 0x000000100500788c */ /* 0x008fd2000bf46070 */
[----:B------:R-:W-:Y:S05]  /*3520*/  BRA.U !UP2, `(.L_x_73) ;  /* 0x000000050a507547 */ /* 0x000fea000b800000 */
[----:B------:R-:W3:Y:S01]  /*3530*/  S2UR UR6, SR_CgaCtaId ;  /* 0x00000000000679c3 */ /* 0x000ee20000008800 */
[----:B------:R-:W-:Y:S01]  /*3540*/  UMOV UR5, 0x400 ;  /* 0x0000040000057882 */ /* 0x000fe20000000000 */
[----:B------:R-:W-:Y:S01]  /*3550*/  MOV R17, RZ ;  /* 0x000000ff00117202 */ /* 0x000fe20000000f00 */
[----:B------:R-:W-:Y:S01]  /*3560*/  IMAD.MOV.U32 R7, RZ, RZ, R5 ;  /* 0x000000ffff077224 */ /* 0x000fe200078e0005 */
[----:B------:R-:W-:Y:S01]  /*3570*/  MOV R0, UR11 ;  /* 0x0000000b00007c02 */ /* 0x000fe20008000f00 */
[----:B---3--:R-:W-:-:S04]  /*3580*/  ULEA UR5, UR6, UR5, 0x18 ;  /* 0x0000000506057291 */ /* 0x008fc8000f8ec0ff */
[----:B------:R-:W-:-:S06]  /*3590*/  UIADD3 UR5, UPT, UPT, UR5, 0x20, URZ ;  /* 0x0000002005057890 */ /* 0x000fcc000fffe0ff */
[----:B0-----:R-:W-:-:S07]  /*35a0*/  IMAD.U32 R6, RZ, RZ, UR5 ;  /* 0x00000005ff067e24 */ /* 0x001fce000f8e00ff */
.L_x_74:
[----:B------:R-:W0:Y:S01]  /*35b0*/  LDC.64 R14, c[0x0][0x390] ;  /* 0x0000e400ff0e7b82 */ /* 0x000e220000000a00 */
[----:B-12---:R-:W1:Y:S07]  /*35c0*/  LDS.128 R8, [R6+-0x20] ;  /* 0xffffe00006087984 */ /* 0x006e6e0000000c00 */
[----:B------:R-:W2:Y:S01]  /*35d0*/  LDC R16, c[0x0][0x3b0] ;  /* 0x0000ec00ff107b82 */ /* 0x000ea20000000800 */
[----:B0-----:R-:W-:-:S05]  /*35e0*/  IMAD.WIDE R14, R7, 0x2, R14 ;  /* 0x00000002070e7825 */ /* 0x001fca00078e020e */
[----:B------:R-:W3:Y:S01]  /*35f0*/  LDG.E.U16.CONSTANT R23, desc[UR14][R14.64] ;  /* 0x0000000e0e177981 */ /* 0x000ee2000c1e9500 */
[----:B--2---:R-:W-:-:S05]  /*3600*/  IMAD.WIDE R18, R16, 0x2, R14 ;  /* 0x0000000210127825 */ /* 0x004fca00078e020e */
[----:B------:R-:W2:Y:S01]  /*3610*/  LDG.E.U16.CONSTANT R22, desc[UR14][R18.64] ;  /* 0x0000000e12167981 */ /* 0x000ea2000c1e9500 */
[----:B------:R-:W-:-:S05]  /*3620*/  IMAD.WIDE R24, R16, 0x2, R18 ;  /* 0x0000000210187825 */ /* 0x000fca00078e0212 */
[----:B------:R-:W4:Y:S01]  /*3630*/  LDG.E.U16.CONSTANT R12, desc[UR14][R24.64] ;  /* 0x0000000e180c7981 */ /* 0x000f22000c1e9500 */
[----:B------:R-:W-:-:S05]  /*3640*/  IMAD.WIDE R20, R16, 0x2, R24 ;  /* 0x0000000210147825 */ /* 0x000fca00078e0218 */
[----:B------:R0:W5:Y:S01]  /*3650*/  LDG.E.U16.CONSTANT R13, desc[UR14][R20.64] ;  /* 0x0000000e140d7981 */ /* 0x000162000c1e9500 */
[----:B------:R-:W-:-:S04]  /*3660*/  IMAD.WIDE R28, R16, 0x2, R20 ;  /* 0x00000002101c7825 */ /* 0x000fc800078e0214 */
[C---:B0-----:R-:W-:Y:S02]  /*3670*/  IMAD.WIDE R20, R16.reuse, 0x2, R28 ;  /* 0x0000000210147825 */ /* 0x041fe400078e021c */
[----:B------:R-:W5:Y:S02]  /*3680*/  LDG.E.U16.CONSTANT R28, desc[UR14][R28.64] ;  /* 0x0000000e1c1c7981 */ /* 0x000f64000c1e9500 */
[C---:B------:R-:W-:Y:S02]  /*3690*/  IMAD.WIDE R14, R16.reuse, 0x2, R20 ;  /* 0x00000002100e7825 */ /* 0x040fe400078e0214 */
[----:B------:R-:W5:Y:S04]  /*36a0*/  LDG.E.U16.CONSTANT R27, desc[UR14][R20.64] ;  /* 0x0000000e141b7981 */ /* 0x000f68000c1e9500 */
[----:B------:R0:W5:Y:S01]  /*36b0*/  LDG.E.U16.CONSTANT R26, desc[UR14][R14.64] ;  /* 0x0000000e0e1a7981 */ /* 0x000162000c1e9500 */
[----:B------:R-:W-:-:S05]  /*36c0*/  IMAD.WIDE R18, R16, 0x2, R14 ;  /* 0x0000000210127825 */ /* 0x000fca00078e020e */
[----:B------:R1:W5:Y:S01]  /*36d0*/  LDG.E.U16.CONSTANT R25, desc[UR14][R18.64] ;  /* 0x0000000e12197981 */ /* 0x000362000c1e9500 */
[----:B0-----:R-:W-:-:S04]  /*36e0*/  IMAD.WIDE R14, R16, 0x2, R18 ;  /* 0x00000002100e7825 */ /* 0x001fc800078e0212 */
[----:B------:R-:W-:-:S04]  /*36f0*/  IMAD.WIDE R20, R16, 0x2, R14 ;  /* 0x0000000210147825 */ /* 0x000fc800078e020e */
[----:B-1----:R-:W-:Y:S01]  /*3700*/  IMAD.WIDE R18, R16, 0x2, R20 ;  /* 0x0000000210127825 */ /* 0x002fe200078e0214 */
[----:B---3--:R-:W-:-:S05]  /*3710*/  SHF.L.U32 R23, R23, 0x10, RZ ;  /* 0x0000001017177819 */ /* 0x008fca00000006ff */
[----:B------:R-:W-:Y:S02]  /*3720*/  FFMA R8, R8, R23, R17 ;  /* 0x0000001708087223 */ /* 0x000fe40000000011 */
[----:B------:R0:W3:Y:S01]  /*3730*/  LDG.E.U16.CONSTANT R17, desc[UR14][R14.64] ;  /* 0x0000000e0e117981 */ /* 0x0000e2000c1e9500 */
[----:B--2---:R-:W-:Y:S02]  /*3740*/  IMAD.U32 R24, R22, 0x10000, RZ ;  /* 0x0001000016187824 */ /* 0x004fe400078e00ff */
[C---:B------:R-:W-:Y:S02]  /*3750*/  IMAD.WIDE R22, R16.reuse, 0x2, R18 ;  /* 0x0000000210167825 */ /* 0x040fe400078e0212 */
[----:B------:R-:W2:Y:S02]  /*3760*/  LDG.E.U16.CONSTANT R18, desc[UR14][R18.64] ;  /* 0x0000000e12127981 */ /* 0x000ea4000c1e9500 */
[----:B0-----:R-:W-:Y:S02]  /*3770*/  FFMA R15, R9, R24, R8 ;  /* 0x00000018090f7223 */ /* 0x001fe40000000008 */
[----:B------:R0:W2:Y:S04]  /*3780*/  LDG.E.U16.CONSTANT R24, desc[UR14][R20.64] ;  /* 0x0000000e14187981 */ /* 0x0000a8000c1e9500 */
[----:B------:R1:W2:Y:S01]  /*3790*/  LDG.E.U16.CONSTANT R19, desc[UR14][R22.64] ;  /* 0x0000000e16137981 */ /* 0x0002a2000c1e9500 */
[----:B0-----:R-:W-:-:S04]  /*37a0*/  IMAD.WIDE R20, R16, 0x2, R22 ;  /* 0x0000000210147825 */ /* 0x001fc800078e0216 */
[C---:B-1----:R-:W-:Y:S02]  /*37b0*/  IMAD.WIDE R22, R16.reuse, 0x2, R20 ;  /* 0x0000000210167825 */ /* 0x042fe400078e0214 */
[----:B------:R-:W2:Y:S02]  /*37c0*/  LDG.E.U16.CONSTANT R20, desc[UR14][R20.64] ;  /* 0x0000000e14147981 */ /* 0x000ea4000c1e9500 */
[C---:B------:R-:W-:Y:S02]  /*37d0*/  IMAD.WIDE R8, R16.reuse, 0x2, R22 ;  /* 0x0000000210087825 */ /* 0x040fe400078e0216 */
[----:B------:R-:W2:Y:S04]  /*37e0*/  LDG.E.U16.CONSTANT R21, desc[UR14][R22.64] ;  /* 0x0000000e16157981 */ /* 0x000ea8000c1e9500 */
[----:B------:R0:W2:Y:S02]  /*37f0*/  LDG.E.U16.CONSTANT R22, desc[UR14][R8.64] ;  /* 0x0000000e08167981 */ /* 0x0000a4000c1e9500 */
[----:B0-----:R-:W-:-:S05]  /*3800*/  IMAD.WIDE R8, R16, 0x2, R8 ;  /* 0x0000000210087825 */ /* 0x001fca00078e0208 */
[----:B------:R0:W2:Y:S01]  /*3810*/  LDG.E.U16.CONSTANT R23, desc[UR14][R8.64] ;  /* 0x0000000e08177981 */ /* 0x0000a2000c1e9500 */
[----:B----4-:R-:W-:Y:S01]  /*3820*/  SHF.L.U32 R12, R12, 0x10, RZ ;  /* 0x000000100c0c7819 */ /* 0x010fe200000006ff */
[----:B-----5:R-:W-:-:S04]  /*3830*/  IMAD.U32 R13, R13, 0x10000, RZ ;  /* 0x000100000d0d7824 */ /* 0x020fc800078e00ff */
[----:B------:R-:W-:-:S04]  /*3840*/  FFMA R10, R10, R12, R15 ;  /* 0x0000000c0a0a7223 */ /* 0x000fc8000000000f */
[----:B------:R-:W-:Y:S02]  /*3850*/  FFMA R11, R11, R13, R10 ;  /* 0x0000000d0b0b7223 */ /* 0x000fe4000000000a */
[----:B------:R-:W1:Y:S01]  /*3860*/  LDS.128 R12, [R6+-0x10] ;  /* 0xfffff000060c7984 */ /* 0x000e620000000c00 */
[----:B------:R-:W-:Y:S01]  /*3870*/  SHF.L.U32 R28, R28, 0x10, RZ ;  /* 0x000000101c1c7819 */ /* 0x000fe200000006ff */
[----:B------:R-:W-:Y:S01]  /*3880*/  IMAD.U32 R27, R27, 0x10000, RZ ;  /* 0x000100001b1b7824 */ /* 0x000fe200078e00ff */
[----:B------:R-:W-:Y:S01]  /*3890*/  SHF.L.U32 R26, R26, 0x10, RZ ;  /* 0x000000101a1a7819 */ /* 0x000fe200000006ff */
[----:B------:R-:W-:Y:S02]  /*38a0*/  IMAD.U32 R25, R25, 0x10000, RZ ;  /* 0x0001000019197824 */ /* 0x000fe400078e00ff */
[----:B-1----:R-:W-:Y:S02]  /*38b0*/  FFMA R12, R12, R28, R11 ;  /* 0x0000001c0c0c7223 */ /* 0x002fe4000000000b */
[----:B0-----:R-:W0:Y:S02]  /*38c0*/  LDS.128 R8, [R6] ;  /* 0x0000000006087984 */ /* 0x001e240000000c00 */
[----:B------:R-:W-:-:S04]  /*38d0*/  FFMA R13, R13, R27, R12 ;  /* 0x0000001b0d0d7223 */ /* 0x000fc8000000000c */
[----:B------:R-:W-:-:S04]  /*38e0*/  FFMA R14, R14, R26, R13 ;  /* 0x0000001a0e0e7223 */ /* 0x000fc8000000000d */
[----:B------:R-:W-:Y:S02]  /*38f0*/  FFMA R25, R15, R25, R14 ;  /* 0x000000190f197223 */ /* 0x000fe4000000000e */
[----:B------:R1:W4:Y:S01]  /*3900*/  LDS.128 R12, [R6+0x10] ;  /* 0x00001000060c7984 */ /* 0x0003220000000c00 */
[----:B------:R-:W-:-:S04]  /*3910*/  IADD3 R0, PT, PT, R0, 0x10, RZ ;  /* 0x0000001000007810 */ /* 0x000fc80007ffe0ff */
[----:B------:R-:W-:Y:S01]  /*3920*/  ISETP.NE.AND P0, PT, R0, RZ, PT ;  /* 0x000000ff0000720c */ /* 0x000fe20003f05270 */
[----:B------:R-:W-:Y:S01]  /*3930*/  IMAD R7, R16, 0x10, R7 ;  /* 0x0000001010077824 */ /* 0x000fe200078e0207 */
[----:B-1----:R-:W-:Y:S02]  /*3940*/  IADD3 R6, PT, PT, R6, 0x40, RZ ;  /* 0x0000004006067810 */ /* 0x002fe40007ffe0ff */
[----:B---3--:R-:W-:-:S05]  /*3950*/  SHF.L.U32 R17, R17, 0x10, RZ ;  /* 0x0000001011117819 */ /* 0x008fca00000006ff */
[----:B0-----:R-:W-:Y:S01]  /*3960*/  FFMA R8, R8, R17, R25 ;  /* 0x0000001108087223 */ /* 0x001fe20000000019 */
[----:B--2---:R-:W-:Y:S01]  /*3970*/  SHF.L.U32 R18, R18, 0x10, RZ ;  /* 0x0000001012127819 */ /* 0x004fe200000006ff */
[----:B------:R-:W-:-:S04]  /*3980*/  IMAD.U32 R24, R24, 0x10000, RZ ;  /* 0x0001000018187824 */ /* 0x000fc800078e00ff */
[----:B------:R-:W-:Y:S01]  /*3990*/  FFMA R9, R9, R24, R8 ;  /* 0x0000001809097223 */ /* 0x000fe20000000008 */
[----:B------:R-:W-:-:S03]  /*39a0*/  IMAD.U32 R19, R19, 0x10000, RZ ;  /* 0x0001000013137824 */ /* 0x000fc600078e00ff */
[----:B------:R-:W-:-:S04]  /*39b0*/  FFMA R10, R10, R18, R9 ;  /* 0x000000120a0a7223 */ /* 0x000fc80000000009 */
[----:B------:R-:W-:Y:S01]  /*39c0*/  FFMA R11, R11, R19, R10 ;  /* 0x000000130b0b7223 */ /* 0x000fe2000000000a */
[----:B------:R-:W-:-:S05]  /*39d0*/  SHF.L.U32 R20, R20, 0x10, RZ ;  /* 0x0000001014147819 */ /* 0x000fca00000006ff */
[----:B----4-:R-:W-:Y:S01]  /*39e0*/  FFMA R12, R12, R20, R11 ;  /* 0x000000140c0c7223 */ /* 0x010fe2000000000b */
[----:B------:R-:W-:-:S04]  /*39f0*/  IMAD.U32 R21, R21, 0x10000, RZ ;  /* 0x0001000015157824 */ /* 0x000fc800078e00ff */
[----:B------:R-:W-:Y:S01]  /*3a00*/  FFMA R13, R13, R21, R12 ;  /* 0x000000150d0d7223 */ /* 0x000fe2000000000c */
[----:B------:R-:W-:-:S04]  /*3a10*/  IMAD.U32 R22, R22, 0x10000, RZ ;  /* 0x0001000016167824 */ /* 0x000fc800078e00ff */
[----:B------:R-:W-:Y:S01]  /*3a20*/  FFMA R14, R14, R22, R13 ;  /* 0x000000160e0e7223 */ /* 0x000fe2000000000d */
[----:B------:R-:W-:-:S05]  /*3a30*/  SHF.L.U32 R23, R23, 0x10, RZ ;  /* 0x0000001017177819 */ /* 0x000fca00000006ff */
[----:B------:R-:W-:Y:S01]  /*3a40*/  FFMA R17, R15, R23, R14 ;  /* 0x000000170f117223 */ /* 0x000fe2000000000e */
[----:B------:R-:W-:Y:S06]  /*3a50*/  @P0 BRA `(.L_x_74) ;  /* 0xfffffff800d40947 */ /* 0x000fec000383ffff */
[----:B------:R-:W-:-:S07]  /*3a60*/  IMAD.U32 R0, RZ, RZ, UR9 ;  /* 0x00000009ff007e24 */ /* 0x000fce000f8e00ff */
.L_x_73:
[----:B------:R-:W-:-:S09]  /*3a70*/  UISETP.NE.AND UP2, UPT, UR7, URZ, UPT ;  /* 0x000000ff0700728c */ /* 0x000fd2000bf45270 */
[----:B------:R-:W-:Y:S05]  /*3a80*/  BRA.U !UP2, `(.L_x_75) ;  /* 0x000000050a847547 */ /* 0x000fea000b800000 */
[----:B------:R-:W-:Y:S01]  /*3a90*/  UISETP.NE.AND UP2, UPT, UR8, URZ, UPT ;  /* 0x000000ff0800728c */ /* 0x000fe2000bf45270 */
[----:B------:R-:W-:Y:S10]  /*3aa0*/  BRA.U !UP1, `(.L_x_76) ;  /* 0x0000000109a87547 */ /* 0x000ff4000b800000 */
[----:B------:R-:W3:Y:S08]  /*3ab0*/  LDC R25, c[0x0][0x3b0] ;  /* 0x0000ec00ff197b82 */ /* 0x000ef00000000800 */
[----:B012---:R-:W0:Y:S01]  /*3ac0*/  LDC.64 R8, c[0x0][0x390] ;  /* 0x0000e400ff087b82 */ /* 0x007e220000000a00 */
[----:B---3--:R-:W-:-:S04]  /*3ad0*/  IMAD R7, R0, R25, R5 ;  /* 0x0000001900077224 */ /* 0x008fc800078e0205 */
[----:B0-----:R-:W-:-:S05]  /*3ae0*/  IMAD.WIDE R8, R7, 0x2, R8 ;  /* 0x0000000207087825 */ /* 0x001fca00078e0208 */
[----:B------:R-:W2:Y:S01]  /*3af0*/  LDG.E.U16.CONSTANT R16, desc[UR14][R8.64] ;  /* 0x0000000e08107981 */ /* 0x000ea2000c1e9500 */
[----:B------:R-:W-:-:S05]  /*3b00*/  IMAD.WIDE R10, R25, 0x2, R8 ;  /* 0x00000002190a7825 */ /* 0x000fca00078e0208 */
[----:B------:R0:W3:Y:S01]  /*3b10*/  LDG.E.U16.CONSTANT R18, desc[UR14][R10.64] ;  /* 0x0000000e0a127981 */ /* 0x0000e2000c1e9500 */
[----:B------:R-:W-:-:S05]  /*3b20*/  IMAD.WIDE R14, R25, 0x2, R10 ;  /* 0x00000002190e7825 */ /* 0x000fca00078e020a */
[----:B------:R-:W4:Y:S01]  /*3b30*/  LDG.E.U16.CONSTANT R19, desc[UR14][R14.64] ;  /* 0x0000000e0e137981 */ /* 0x000f22000c1e9500 */
[----:B------:R-:W-:-:S04]  /*3b40*/  IMAD.WIDE R22, R25, 0x2, R14 ;  /* 0x0000000219167825 */ /* 0x000fc800078e020e */
[C---:B------:R-:W-:Y:S02]  /*3b50*/  IMAD.WIDE R12, R25.reuse, 0x2, R22 ;  /* 0x00000002190c7825 */ /* 0x040fe400078e0216 */
[----:B------:R-:W5:Y:S02]  /*3b60*/  LDG.E.U16.CONSTANT R22, desc[UR14][R22.64] ;  /* 0x0000000e16167981 */ /* 0x000f64000c1e9500 */
[C---:B------:R-:W-:Y:S02]  /*3b70*/  IMAD.WIDE R6, R25.reuse, 0x2, R12 ;  /* 0x0000000219067825 */ /* 0x040fe400078e020c */
[----:B------:R1:W5:Y:S02]  /*3b80*/  LDG.E.U16.CONSTANT R26, desc[UR14][R12.64] ;  /* 0x0000000e0c1a7981 */ /* 0x000364000c1e9500 */
[C---:B------:R-:W-:Y:S02]  /*3b90*/  IMAD.WIDE R20, R25.reuse, 0x2, R6 ;  /* 0x0000000219147825 */ /* 0x040fe400078e0206 */
[----:B------:R3:W5:Y:S02]  /*3ba0*/  LDG.E.U16.CONSTANT R6, desc[UR14][R6.64] ;  /* 0x0000000e06067981 */ /* 0x000764000c1e9500 */
[----:B------:R-:W-:-:S02]  /*3bb0*/  IMAD.WIDE R24, R25, 0x2, R20 ;  /* 0x0000000219187825 */ /* 0x000fc400078e0214 */
[----:B------:R-:W5:Y:S04]  /*3bc0*/  LDG.E.U16.CONSTANT R20, desc[UR14][R20.64] ;  /* 0x0000000e14147981 */ /* 0x000f68000c1e9500 */
[----:B------:R-:W5:Y:S01]  /*3bd0*/  LDG.E.U16.CONSTANT R24, desc[UR14][R24.64] ;  /* 0x0000000e18187981 */ /* 0x000f62000c1e9500 */
[----:B------:R-:W0:Y:S01]  /*3be0*/  S2UR UR6, SR_CgaCtaId ;  /* 0x00000000000679c3 */ /* 0x000e220000008800 */
[----:B------:R-:W-:Y:S02]  /*3bf0*/  UMOV UR5, 0x400 ;  /* 0x0000040000057882 */ /* 0x000fe40000000000 */
[----:B0-----:R-:W-:-:S06]  /*3c00*/  ULEA UR5, UR6, UR5, 0x18 ;  /* 0x0000000506057291 */ /* 0x001fcc000f8ec0ff */
[----:B------:R-:W-:-:S05]  /*3c10*/  LEA R27, R0, UR5, 0x2 ;  /* 0x00000005001b7c11 */ /* 0x000fca000f8e10ff */
[----:B------:R-:W0:Y:S04]  /*3c20*/  LDS.128 R8, [R27] ;  /* 0x000000001b087984 */ /* 0x000e280000000c00 */
[----:B-1----:R-:W1:Y:S01]  /*3c30*/  LDS.128 R12, [R27+0x10] ;  /* 0x000010001b0c7984 */ /* 0x002e620000000c00 */
[----:B------:R-:W-:Y:S02]  /*3c40*/  IADD3 R0, PT, PT, R0, 0x8, RZ ;  /* 0x0000000800007810 */ /* 0x000fe40007ffe0ff */
[----:B--2---:R-:W-:-:S05]  /*3c50*/  SHF.L.U32 R16, R16, 0x10, RZ ;  /* 0x0000001010107819 */ /* 0x004fca00000006ff */
[----:B0-----:R-:W-:Y:S01]  /*3c60*/  FFMA R8, R8, R16, R17 ;  /* 0x0000001008087223 */ /* 0x001fe20000000011 */
[----:B---3--:R-:W-:-:S04]  /*3c70*/  IMAD.U32 R7, R18, 0x10000, RZ ;  /* 0x0001000012077824 */ /* 0x008fc800078e00ff */
[----:B------:R-:W-:Y:S01]  /*3c80*/  FFMA R7, R7, R9, R8 ;  /* 0x0000000907077223 */ /* 0x000fe20000000008 */
[----:B----4-:R-:W-:-:S05]  /*3c90*/  SHF.L.U32 R16, R19, 0x10, RZ ;  /* 0x0000001013107819 */ /* 0x010fca00000006ff */
[----:B------:R-:W-:Y:S01]  /*3ca0*/  FFMA R10, R16, R10, R7 ;  /* 0x0000000a100a7223 */ /* 0x000fe20000000007 */
[----:B-----5:R-:W-:-:S04]  /*3cb0*/  IMAD.U32 R9, R22, 0x10000, RZ ;  /* 0x0001000016097824 */ /* 0x020fc800078e00ff */
[----:B------:R-:W-:Y:S01]  /*3cc0*/  FFMA R9, R9, R11, R10 ;  /* 0x0000000b09097223 */ /* 0x000fe2000000000a */
[----:B------:R-:W-:-:S05]  /*3cd0*/  SHF.L.U32 R26, R26, 0x10, RZ ;  /* 0x000000101a1a7819 */ /* 0x000fca00000006ff */
[----:B-1----:R-:W-:Y:S01]  /*3ce0*/  FFMA R12, R12, R26, R9 ;  /* 0x0000001a0c0c7223 */ /* 0x002fe20000000009 */
[----:B------:R-:W-:-:S04]  /*3cf0*/  IMAD.U32 R7, R6, 0x10000, RZ ;  /* 0x0001000006077824 */ /* 0x000fc800078e00ff */
[----:B------:R-:W-:Y:S01]  /*3d00*/  FFMA R7, R7, R13, R12 ;  /* 0x0000000d07077223 */ /* 0x000fe2000000000c */
[----:B------:R-:W-:Y:S01]  /*3d10*/  SHF.L.U32 R20, R20, 0x10, RZ ;  /* 0x0000001014147819 */ /* 0x000fe200000006ff */
[----:B------:R-:W-:-:S04]  /*3d20*/  IMAD.U32 R17, R24, 0x10000, RZ ;  /* 0x0001000018117824 */ /* 0x000fc800078e00ff */
[----:B------:R-:W-:-:S04]  /*3d30*/  FFMA R14, R20, R14, R7 ;  /* 0x0000000e140e7223 */ /* 0x000fc80000000007 */
[----:B------:R-:W-:-:S07]  /*3d40*/  FFMA R17, R17, R15, R14 ;  /* 0x0000000f11117223 */ /* 0x000fce000000000e */
.L_x_76:
[----:B------:R-:W-:Y:S05]  /*3d50*/  BRA.U !UP2, `(.L_x_75) ;  /* 0x000000010ad07547 */ /* 0x000fea000b800000 */
[----:B------:R-:W-:Y:S01]  /*3d60*/  UISETP.NE.AND UP2, UPT, UR4, URZ, UPT ;  /* 0x000000ff0400728c */ /* 0x000fe2000bf45270 */
[----:B------:R-:W-:Y:S10]  /*3d70*/  BRA.U !UP0, `(.L_x_77) ;  /* 0x0000000108647547 */ /* 0x000ff4000b800000 */
[----:B------:R-:W1:Y:S08]  /*3d80*/  LDC R19, c[0x0][0x3b0] ;  /* 0x0000ec00ff137b82 */ /* 0x000e700000000800 */
[----:B0-----:R-:W0:Y:S01]  /*3d90*/  LDC.64 R6, c[0x0][0x390] ;  /* 0x0000e400ff067b82 */ /* 0x001e220000000a00 */
[----:B-12---:R-:W-:-:S04]  /*3da0*/  IMAD R9, R0, R19, R5 ;  /* 0x0000001300097224 */ /* 0x006fc800078e0205 */
[----:B0-----:R-:W-:-:S04]  /*3db0*/  IMAD.WIDE R6, R9, 0x2, R6 ;  /* 0x0000000209067825 */ /* 0x001fc800078e0206 */
[C---:B------:R-:W-:Y:S02]  /*3dc0*/  IMAD.WIDE R12, R19.reuse, 0x2, R6 ;  /* 0x00000002130c7825 */ /* 0x040fe400078e0206 */
[----:B------:R-:W2:Y:S02]  /*3dd0*/  LDG.E.U16.CONSTANT R6, desc[UR14][R6.64] ;  /* 0x0000000e06067981 */ /* 0x000ea4000c1e9500 */
[C---:B------:R-:W-:Y:S02]  /*3de0*/  IMAD.WIDE R14, R19.reuse, 0x2, R12 ;  /* 0x00000002130e7825 */ /* 0x040fe400078e020c */
[----:B------:R-:W3:Y:S02]  /*3df0*/  LDG.E.U16.CONSTANT R12, desc[UR14][R12.64] ;  /* 0x0000000e0c0c7981 */ /* 0x000ee4000c1e9500 */
[----:B------:R-:W-:Y:S02]  /*3e00*/  IMAD.WIDE R18, R19, 0x2, R14 ;  /* 0x0000000213127825 */ /* 0x000fe400078e020e */
[----:B------:R-:W4:Y:S04]  /*3e10*/  LDG.E.U16.CONSTANT R14, desc[UR14][R14.64] ;  /* 0x0000000e0e0e7981 */ /* 0x000f28000c1e9500 */
[----:B------:R-:W5:Y:S01]  /*3e20*/  LDG.E.U16.CONSTANT R18, desc[UR14][R18.64] ;  /* 0x0000000e12127981 */ /* 0x000f62000c1e9500 */
[----:B------:R-:W0:Y:S01]  /*3e30*/  S2UR UR6, SR_CgaCtaId ;  /* 0x00000000000679c3 */ /* 0x000e220000008800 */
[----:B------:R-:W-:-:S02]  /*3e40*/  UMOV UR5, 0x400 ;  /* 0x0000040000057882 */ /* 0x000fc40000000000 */
[----:B0-----:R-:W-:-:S06]  /*3e50*/  ULEA UR5, UR6, UR5, 0x18 ;  /* 0x0000000506057291 */ /* 0x001fcc000f8ec0ff */
[C---:B------:R-:W-:Y:S01]  /*3e60*/  LEA R8, R0.reuse, UR5, 0x2 ;  /* 0x0000000500087c11 */ /* 0x040fe2000f8e10ff */
[----:B------:R-:W-:-:S05]  /*3e70*/  VIADD R0, R0, 0x4 ;  /* 0x0000000400007836 */ /* 0x000fca0000000000 */
[----:B------:R-:W0:Y:S01]  /*3e80*/  LDS.128 R8, [R8] ;  /* 0x0000000008087984 */ /* 0x000e220000000c00 */
[----:B--2---:R-:W-:-:S04]  /*3e90*/  IMAD.U32 R6, R6, 0x10000, RZ ;  /* 0x0001000006067824 */ /* 0x004fc800078e00ff */
[----:B0-----:R-:W-:Y:S01]  /*3ea0*/  FFMA R6, R8, R6, R17 ;  /* 0x0000000608067223 */ /* 0x001fe20000000011 */
[----:B---3--:R-:W-:-:S05]  /*3eb0*/  SHF.L.U32 R7, R12, 0x10, RZ ;  /* 0x000000100c077819 */ /* 0x008fca00000006ff */
[----:B------:R-:W-:Y:S01]  /*3ec0*/  FFMA R7, R7, R9, R6 ;  /* 0x0000000907077223 */ /* 0x000fe20000000006 */
[----:B----4-:R-:W-:Y:S01]  /*3ed0*/  IMAD.U32 R12, R14, 0x10000, RZ ;  /* 0x000100000e0c7824 */ /* 0x010fe200078e00ff */
[----:B-----5:R-:W-:-:S03]  /*3ee0*/  SHF.L.U32 R17, R18, 0x10, RZ ;  /* 0x0000001012117819 */ /* 0x020fc600000006ff */
[----:B------:R-:W-:-:S04]  /*3ef0*/  FFMA R10, R12, R10, R7 ;  /* 0x0000000a0c0a7223 */ /* 0x000fc80000000007 */
[----:B------:R-:W-:-:S07]  /*3f00*/  FFMA R17, R17, R11, R10 ;  /* 0x0000000b11117223 */ /* 0x000fce000000000a */
.L_x_77:
[----:B------:R-:W-:Y:S05]  /*3f10*/  BRA.U !UP2, `(.L_x_75) ;  /* 0x000000010a607547 */ /* 0x000fea000b800000 */
[----:B------:R-:W3:Y:S08]  /*3f20*/  LDC R15, c[0x0][0x3b0] ;  /* 0x0000ec00ff0f7b82 */ /* 0x000ef00000000800 */
[----:B0-----:R-:W0:Y:S01]  /*3f30*/  LDC.64 R6, c[0x0][0x390] ;  /* 0x0000e400ff067b82 */ /* 0x001e220000000a00 */
[----:B---3--:R-:W-:-:S04]  /*3f40*/  IMAD R5, R0, R15, R5 ;  /* 0x0000000f00057224 */ /* 0x008fc800078e0205 */
[----:B0-----:R-:W-:-:S05]  /*3f50*/  IMAD.WIDE R6, R5, 0x2, R6 ;  /* 0x0000000205067825 */ /* 0x001fca00078e0206 */
[----:B------:R-:W3:Y:S01]  /*3f60*/  LDG.E.U16.CONSTANT R5, desc[UR14][R6.64] ;  /* 0x0000000e06057981 */ /* 0x000ee2000c1e9500 */
[----:B------:R-:W0:Y:S01]  /*3f70*/  S2UR UR6, SR_CgaCtaId ;  /* 0x00000000000679c3 */ /* 0x000e220000008800 */
[----:B------:R-:W-:Y:S01]  /*3f80*/  UMOV UR5, 0x400 ;  /* 0x0000040000057882 */ /* 0x000fe20000000000 */
[----:B------:R-:W-:Y:S02]  /*3f90*/  UISETP.NE.AND UP2, UPT, UR4, 0x1, UPT ;  /* 0x000000010400788c */ /* 0x000fe4000bf45270 */
[----:B0-----:R-:W-:-:S06]  /*3fa0*/  ULEA UR5, UR6, UR5, 0x18 ;  /* 0x0000000506057291 */ /* 0x001fcc000f8ec0ff */
[----:B------:R-:W-:-:S06]  /*3fb0*/  LEA R8, R0, UR5, 0x2 ;  /* 0x0000000500087c11 */ /* 0x000fcc000f8e10ff */
[----:B-12---:R-:W0:Y:S01]  /*3fc0*/  LDS.128 R8, [R8] ;  /* 0x0000000008087984 */ /* 0x006e220000000c00 */
[----:B---3--:R-:W-:-:S05]  /*3fd0*/  SHF.L.U32 R5, R5, 0x10, RZ ;  /* 0x0000001005057819 */ /* 0x008fca00000006ff */
[----:B0-----:R-:W-:Y:S01]  /*3fe0*/  FFMA R17, R8, R5, R17 ;  /* 0x0000000508117223 */ /* 0x001fe20000000011 */
[----:B------:R-:W-:Y:S06]  /*3ff0*/  BRA.U !UP2, `(.L_x_75) ;  /* 0x000000010a287547 */ /* 0x000fec000b800000 */
[----:B------:R-:W-:Y:S01]  /*4000*/  UISETP.NE.AND UP2, UPT, UR4, 0x2, UPT ;  /* 0x000000020400788c */ /* 0x000fe2000bf45270 */
[----:B------:R-:W-:-:S05]  /*4010*/  IMAD.WIDE R12, R15, 0x2, R6 ;  /* 0x000000020f0c7825 */ /* 0x000fca00078e0206 */
[----:B------:R-:W-:-:S13]  /*4020*/  PLOP3.LUT P0, PT, PT, PT, UP2, 0x80, 0x8 ;  /* 0x000000000008781c */ /* 0x000fda0003f0f028 */
[----:B------:R-:W-:Y:S02]  /*4030*/  @P0 IMAD.WIDE R6, R15, 0x2, R12 ;  /* 0x000000020f060825 */ /* 0x000fe400078e020c */
[----:B------:R-:W2:Y:S04]  /*4040*/  LDG.E.U16.CONSTANT R12, desc[UR14][R12.64] ;  /* 0x0000000e0c0c7981 */ /* 0x000ea8000c1e9500 */
[----:B------:R-:W3:Y:S01]  /*4050*/  @P0 LDG.E.U16.CONSTANT R6, desc[UR14][R6.64] ;  /* 0x0000000e06060981 */ /* 0x000ee2000c1e9500 */
[----:B--2---:R-:W-:Y:S01]  /*4060*/  IMAD.U32 R0, R12, 0x10000, RZ ;  /* 0x000100000c007824 */ /* 0x004fe200078e00ff */
[----:B---3--:R-:W-:-:S03]  /*4070*/  @P0 SHF.L.U32 R8, R6, 0x10, RZ ;  /* 0x0000001006080819 */ /* 0x008fc600000006ff */
[----:B------:R-:W-:-:S04]  /*4080*/  FFMA R17, R0, R9, R17 ;  /* 0x0000000900117223 */ /* 0x000fc80000000011 */
[----:B------:R-:W-:-:S07]  /*4090*/  @P0 FFMA R17, R8, R10, R17 ;  /* 0x0000000a08110223 */ /* 0x000fce0000000011 */
.L_x_75:
[----:B0-----:R-:W0:Y:S01]  /*40a0*/  LDC.64 R6, c[0x0][0x398] ;  /* 0x0000e600ff067b82 */ /* 0x001e220000000a00 */
[----:B------:R-:W3:Y:S01]  /*40b0*/  LDCU UR5, c[0x0][0x3b0] ;  /* 0x00007600ff0577ac */ /* 0x000ee20008000800 */
[----:B------:R-:W-:Y:S01]  /*40c0*/  F2FP.BF16.F32.PACK_AB R17, RZ, R17 ;  /* 0x00000011ff11723e */ /* 0x000fe200000010ff */
[----:B---3--:R-:W-:Y:S02]  /*40d0*/  IMAD R5, R2, UR5, R3 ;  /* 0x0000000502057c24 */ /* 0x008fe4000f8e0203 */
[----:B------:R-:W-:Y:S02]  /*40e0*/  VIADD R3, R3, UR10 ;  /* 0x0000000a03037c36 */ /* 0x000fe40008000000 */
[----:B0-----:R-:W-:-:S03]  /*40f0*/  IMAD.WIDE R6, R5, 0x2, R6 ;  /* 0x0000000205067825 */ /* 0x001fc600078e0206 */
[----:B------:R-:W-:Y:S02]  /*4100*/  ISETP.GE.AND P0, PT, R3, UR5, PT ;  /* 0x0000000503007c0c */ /* 0x000fe4000bf06270 */
[----:B------:R3:W-:Y:S11]  /*4110*/  STG.E.U16 desc[UR14][R6.64], R17 ;  /* 0x0000001106007986 */ /* 0x0007f6000c10150e */
[----:B------:R-:W-:Y:S05]  /*4120*/  @!P0 BRA `(.L_x_78) ;  /* 0xfffffff000e88947 */ /* 0x000fea000383ffff */
[----:B------:R-:W-:Y:S05]  /*4130*/  EXIT ;  /* 0x000000000000794d */ /* 0x000fea0003800000 */
.L_x_57:
[----:B-1----:R-:W-:Y:S01]  /*4140*/  MOV R14, R7 ;  /* 0x00000007000e7202 */ /* 0x002fe20000000f00 */
[----:B------:R-:W-:Y:S01]  /*4150*/  IMAD.MOV.U32 R15, RZ, RZ, 0x10 ;  /* 0x00000010ff0f7424 */ /* 0x000fe200078e00ff */
[----:B------:R-:W-:Y:S01]  /*4160*/  MOV R16, 0x1f ;  /* 0x0000001f00107802 */ /* 0x000fe20000000f00 */
[----:B------:R-:W-:-:S07]  /*4170*/  IMAD.MOV.U32 R13, RZ, RZ, -0x1 ;  /* 0xffffffffff0d7424 */ /* 0x000fce00078e00ff */
[----:B0-----:R-:W-:Y:S05]  /*4180*/  WARPSYNC.COLLECTIVE R13, `(.L_x_79) ;  /* 0x000000000d087348 */ /* 0x001fea0003c00000 */
[----:B------:R1:W2:Y:S02]  /*4190*/  SHFL.BFLY P0, R12, R14, R15, R16 ;  /* 0x0c00000f0e0c7389 */ /* 0x0002a40000000010 */
[----:B012---:R-:W-:Y:S05]  /*41a0*/  ENDCOLLECTIVE ;  /* 0x000000000000791b */ /* 0x007fea0003800000 */
.L_x_79:
[----:B------:R-:W-:Y:S02]  /*41b0*/  MOV R15, 0x8 ;  /* 0x00000008000f7802 */ /* 0x000fe40000000f00 */
[----:B------:R-:W-:-:S04]  /*41c0*/  MOV R8, R12 ;  /* 0x0000000c00087202 */ /* 0x000fc80000000f00 */
[----:B------:R-:W-:-:S05]  /*41d0*/  FMNMX R8, R8, R7, !PT ;  /* 0x0000000708087209 */ /* 0x000fca0007800000 */
[----:B------:R-:W-:-:S07]  /*41e0*/  IMAD.MOV.U32 R14, RZ, RZ, R8 ;  /* 0x000000ffff0e7224 */ /* 0x000fce00078e0008 */
[----:B------:R-:W-:Y:S05]  /*41f0*/  WARPSYNC.COLLECTIVE R13, `(.L_x_80) ;  /* 0x000000000d087348 */ /* 0x000fea0003c00000 */
[----:B------:R0:W1:Y:S02]  /*4200*/  SHFL.BFLY P0, R12, R14, R15, R16 ;  /* 0x0c00000f0e0c7389 */ /* 0x0000640000000010 */
[----:B01----:R-:W-:Y:S05]  /*4210*/  ENDCOLLECTIVE ;  /* 0x000000000000791b */ /* 0x003fea0003800000 */
.L_x_80:
[----:B------:R-:W-:Y:S02]  /*4220*/  IMAD.MOV.U32 R15, RZ, RZ, 0x4 ;  /* 0x00000004ff0f7424 */ /* 0x000fe400078e00ff */
[----:B------:R-:W-:-:S05]  /*4230*/  IMAD.MOV.U32 R9, RZ, RZ, R12 ;  /* 0x000000ffff097224 */ /* 0x000fca00078e000c */
[----:B------:R-:W-:-:S04]  /*4240*/  FMNMX R9, R8, R9, !PT ;  /* 0x0000000908097209 */ /* 0x000fc80007800000 */
[----:B------:R-:W-:-:S07]  /*4250*/  MOV R14, R9 ;  /* 0x00000009000e7202 */ /* 0x000fce0000000f00 */
[----:B------:R-:W-:Y:S05]  /*4260*/  WARPSYNC.COLLECTIVE R13, `(.L_x_81) ;  /* 0x000000000d087348 */ /* 0x000fea0003c00000 */
[----:B------:R0:W1:Y:S02]  /*4270*/  SHFL.BFLY P0, R12, R14, R15, R16 ;  /* 0x0c00000f0e0c7389 */ /* 0x0000640000000010 */
[----:B01----:R-:W-:Y:S05]  /*4280*/  ENDCOLLECTIVE ;  /* 0x000000000000791b */ /* 0x003fea0003800000 */
.L_x_81:
[----:B------:R-:W-:Y:S02]  /*4290*/  MOV R15, 0x2 ;  /* 0x00000002000f7802 */ /* 0x000fe40000000f00 */
[----:B------:R-:W-:-:S04]  /*42a0*/  MOV R10, R12 ;  /* 0x0000000c000a7202 */ /* 0x000fc80000000f00 */
[----:B------:R-:W-:-:S05]  /*42b0*/  FMNMX R10, R9, R10, !PT ;  /* 0x0000000a090a7209 */ /* 0x000fca0007800000 */
[----:B------:R-:W-:-:S07]  /*42c0*/  IMAD.MOV.U32 R14, RZ, RZ, R10 ;  /* 0x000000ffff0e7224 */ /* 0x000fce00078e000a */
[----:B------:R-:W-:Y:S05]  /*42d0*/  WARPSYNC.COLLECTIVE R13, `(.L_x_82) ;  /* 0x000000000d087348 */ /* 0x000fea0003c00000 */
[----:B------:R0:W1:Y:S02]  /*42e0*/  SHFL.BFLY P0, R12, R14, R15, R16 ;  /* 0x0c00000f0e0c7389 */ /* 0x0000640000000010 */
[----:B01----:R-:W-:Y:S05]  /*42f0*/  ENDCOLLECTIVE ;  /* 0x000000000000791b */ /* 0x003fea0003800000 */
.L_x_82:
[----:B------:R-:W-:Y:S02]  /*4300*/  IMAD.MOV.U32 R15, RZ, RZ, 0x1 ;  /* 0x00000001ff0f7424 */ /* 0x000fe400078e00ff */
[----:B------:R-:W-:-:S05]  /*4310*/  IMAD.MOV.U32 R11, RZ, RZ, R12 ;  /* 0x000000ffff0b7224 */ /* 0x000fca00078e000c */
[----:B------:R-:W-:-:S04]  /*4320*/  FMNMX R11, R10, R11, !PT ;  /* 0x0000000b0a0b7209 */ /* 0x000fc80007800000 */
[----:B------:R-:W-:-:S07]  /*4330*/  MOV R14, R11 ;  /* 0x0000000b000e7202 */ /* 0x000fce0000000f00 */
[----:B------:R-:W-:Y:S05]  /*4340*/  WARPSYNC.COLLECTIVE R13, `(.L_x_83) ;  /* 0x000000000d087348 */ /* 0x000fea0003c00000 */
[----:B------:R0:W1:Y:S02]  /*4350*/  SHFL.BFLY P0, R12, R14, R15, R16 ;  /* 0x0c00000f0e0c7389 */ /* 0x0000640000000010 */
[----:B01----:R-:W-:Y:S05]  /*4360*/  ENDCOLLECTIVE ;  /* 0x000000000000791b */ /* 0x003fea0003800000 */
.L_x_83:
[----:B------:R-:W-:Y:S05]  /*4370*/  BRA `(.L_x_84) ;  /* 0xffffffe800207947 */ /* 0x000fea000383ffff */
.L_x_63:
[----:B--2---:R-:W-:Y:S01]  /*4380*/  MOV R14, R0 ;  /* 0x00000000000e7202 */ /* 0x004fe20000000f00 */
[----:B------:R-:W-:Y:S01]  /*4390*/  IMAD.MOV.U32 R15, RZ, RZ, 0x10 ;  /* 0x00000010ff0f7424 */ /* 0x000fe200078e00ff */
[----:B------:R-:W-:Y:S01]  /*43a0*/  MOV R16, 0x1f ;  /* 0x0000001f00107802 */ /* 0x000fe20000000f00 */
[----:B------:R-:W-:-:S07]  /*43b0*/  IMAD.MOV.U32 R13, RZ, RZ, -0x1 ;  /* 0xffffffffff0d7424 */ /* 0x000fce00078e00ff */
[----:B01----:R-:W-:Y:S05]  /*43c0*/  WARPSYNC.COLLECTIVE R13, `(.L_x_85) ;  /* 0x000000000d087348 */ /* 0x003fea0003c00000 */
[----:B------:R2:W3:Y:S02]  /*43d0*/  SHFL.BFLY P0, R12, R14, R15, R16 ;  /* 0x0c00000f0e0c7389 */ /* 0x0004e40000000010 */
[----:B0123--:R-:W-:Y:S05]  /*43e0*/  ENDCOLLECTIVE ;  /* 0x000000000000791b */ /* 0x00ffea0003800000 */
.L_x_85:
[----:B------:R-:W-:Y:S02]  /*43f0*/  MOV R15, 0x8 ;  /* 0x00000008000f7802 */ /* 0x000fe40000000f00 */
[----:B------:R-:W-:-:S05]  /*4400*/  MOV R5, R12 ;  /* 0x0000000c00057202 */ /* 0x000fca0000000f00 */
[----:B------:R-:W-:-:S04]  /*4410*/  FADD R5, R5, R0 ;  /* 0x0000000005057221 */ /* 0x000fc80000000000 */
[----:B------:R-:W-:-:S07]  /*4420*/  IMAD.MOV.U32 R14, RZ, RZ, R5 ;  /* 0x000000ffff0e7224 */ /* 0x000fce00078e0005 */
[----:B------:R-:W-:Y:S05]  /*4430*/  WARPSYNC.COLLECTIVE R13, `(.L_x_86) ;  /* 0x000000000d087348 */ /* 0x000fea0003c00000 */
[----:B------:R0:W1:Y:S02]  /*4440*/  SHFL.BFLY P0, R12, R14, R15, R16 ;  /* 0x0c00000f0e0c7389 */ /* 0x0000640000000010 */
[----:B01----:R-:W-:Y:S05]  /*4450*/  ENDCOLLECTIVE ;  /* 0x000000000000791b */ /* 0x003fea0003800000 */
.L_x_86:
[----:B------:R-:W-:Y:S02]  /*4460*/  IMAD.MOV.U32 R15, RZ, RZ, 0x4 ;  /* 0x00000004ff0f7424 */ /* 0x000fe400078e00ff */
[----:B------:R-:W-:-:S04]  /*4470*/  IMAD.MOV.U32 R6, RZ, RZ, R12 ;  /* 0x000000ffff067224 */ /* 0x000fc800078e000c */
[----:B------:R-:W-:-:S05]  /*4480*/  FADD R6, R5, R6 ;  /* 0x0000000605067221 */ /* 0x000fca0000000000 */
[----:B------:R-:W-:-:S07]  /*4490*/  MOV R14, R6 ;  /* 0x00000006000e7202 */ /* 0x000fce0000000f00 */
[----:B------:R-:W-:Y:S05]  /*44a0*/  WARPSYNC.COLLECTIVE R13, `(.L_x_87) ;  /* 0x000000000d087348 */ /* 0x000fea0003c00000 */
[----:B------:R0:W1:Y:S02]  /*44b0*/  SHFL.BFLY P0, R12, R14, R15, R16 ;  /* 0x0c00000f0e0c7389 */ /* 0x0000640000000010 */
[----:B01----:R-:W-:Y:S05]  /*44c0*/  ENDCOLLECTIVE ;  /* 0x000000000000791b */ /* 0x003fea0003800000 */
.L_x_87:
[----:B------:R-:W-:Y:S02]  /*44d0*/  MOV R15, 0x2 ;  /* 0x00000002000f7802 */ /* 0x000fe40000000f00 */
[----:B------:R-:W-:-:S05]  /*44e0*/  MOV R7, R12 ;  /* 0x0000000c00077202 */ /* 0x000fca0000000f00 */
[----:B------:R-:W-:-:S04]  /*44f0*/  FADD R7, R6, R7 ;  /* 0x0000000706077221 */ /* 0x000fc80000000000 */
[----:B------:R-:W-:-:S07]  /*4500*/  IMAD.MOV.U32 R14, RZ, RZ, R7 ;  /* 0x000000ffff0e7224 */ /* 0x000fce00078e0007 */
[----:B------:R-:W-:Y:S05]  /*4510*/  WARPSYNC.COLLECTIVE R13, `(.L_x_88) ;  /* 0x000000000d087348 */ /* 0x000fea0003c00000 */
[----:B------:R0:W1:Y:S02]  /*4520*/  SHFL.BFLY P0, R12, R14, R15, R16 ;  /* 0x0c00000f0e0c7389 */ /* 0x0000640000000010 */
[----:B01----:R-:W-:Y:S05]  /*4530*/  ENDCOLLECTIVE ;  /* 0x000000000000791b */ /* 0x003fea0003800000 */
.L_x_88:
[----:B------:R-:W-:Y:S02]  /*4540*/  IMAD.MOV.U32 R15, RZ, RZ, 0x1 ;  /* 0x00000001ff0f7424 */ /* 0x000fe400078e00ff */
[----:B------:R-:W-:-:S04]  /*4550*/  IMAD.MOV.U32 R8, RZ, RZ, R12 ;  /* 0x000000ffff087224 */ /* 0x000fc800078e000c */
[----:B------:R-:W-:-:S05]  /*4560*/  FADD R8, R7, R8 ;  /* 0x0000000807087221 */ /* 0x000fca0000000000 */
[----:B------:R-:W-:-:S07]  /*4570*/  MOV R14, R8 ;  /* 0x00000008000e7202 */ /* 0x000fce0000000f00 */
[----:B------:R-:W-:Y:S05]  /*4580*/  WARPSYNC.COLLECTIVE R13, `(.L_x_89) ;  /* 0x000000000d087348 */ /* 0x000fea0003c00000 */
[----:B------:R0:W1:Y:S02]  /*4590*/  SHFL.BFLY P0, R12, R14, R15, R16 ;  /* 0x0c00000f0e0c7389 */ /* 0x0000640000000010 */
[----:B01----:R-:W-:Y:S05]  /*45a0*/  ENDCOLLECTIVE ;  /* 0x000000000000791b */ /* 0x003fea0003800000 */
.L_x_89:
[----:B------:R-:W-:Y:S01]  /*45b0*/  MOV R9, R12 ;  /* 0x0000000c00097202 */ /* 0x000fe20000000f00 */
[----:B------:R-:W-:Y:S06]  /*45c0*/  BRA `(.L_x_90) ;  /* 0xffffffe800a07947 */ /* 0x000fec000383ffff */
        .weak           $__internal_0_$__cuda_sm3x_div_rn_noftz_f32_slowpath
        .type           $__internal_0_$__cuda_sm3x_div_rn_noftz_f32_slowpath,@function
        .size           $__internal_0_$__cuda_sm3x_div_rn_noftz_f32_slowpath,(.L_x_103 - $__internal_0_$__cuda_sm3x_div_rn_noftz_f32_slowpath)
$__internal_0_$__cuda_sm3x_div_rn_noftz_f32_slowpath:
[----:B------:R-:W-:Y:S01]  /*45d0*/  SHF.R.U32.HI R12, RZ, 0x17, R5 ;  /* 0x00000017ff0c7819 */ /* 0x000fe20000011605 */
[----:B------:R-:W-:Y:S01]  /*45e0*/  BSSY.RECONVERGENT B3, `(.L_x_91) ;  /* 0x0000064000037945 */ /* 0x000fe20003800200 */
[--C-:B------:R-:W-:Y:S01]  /*45f0*/  SHF.R.U32.HI R11, RZ, 0x17, R0.reuse ;  /* 0x00000017ff0b7819 */ /* 0x100fe20000011600 */
[----:B------:R-:W-:Y:S01]  /*4600*/  IMAD.MOV.U32 R13, RZ, RZ, R0 ;  /* 0x000000ffff0d7224 */ /* 0x000fe200078e0000 */
[----:B------:R-:W-:Y:S02]  /*4610*/  LOP3.LUT R12, R12, 0xff, RZ, 0xc0, !PT ;  /* 0x000000ff0c0c7812 */ /* 0x000fe400078ec0ff */
[----:B------:R-:W-:Y:S02]  /*4620*/  LOP3.LUT R18, R11, 0xff, RZ, 0xc0, !PT ;  /* 0x000000ff0b127812 */ /* 0x000fe400078ec0ff */
[----:B------:R-:W-:Y:S01]  /*4630*/  MOV R14, R5 ;  /* 0x00000005000e7202 */ /* 0x000fe20000000f00 */
[----:B------:R-:W-:Y:S01]  /*4640*/  VIADD R15, R12, 0xffffffff ;  /* 0xffffffff0c0f7836 */ /* 0x000fe20000000000 */
[----:B------:R-:W-:-:S04]  /*4650*/  IADD3 R16, PT, PT, R18, -0x1, RZ ;  /* 0xffffffff12107810 */ /* 0x000fc80007ffe0ff */
[----:B------:R-:W-:-:S04]  /*4660*/  ISETP.GT.U32.AND P0, PT, R15, 0xfd, PT ;  /* 0x000000fd0f00780c */ /* 0x000fc80003f04070 */
[----:B------:R-:W-:-:S13]  /*4670*/  ISETP.GT.U32.OR P0, PT, R16, 0xfd, P0 ;  /* 0x000000fd1000780c */ /* 0x000fda0000704470 */
[----:B------:R-:W-:Y:S01]  /*4680*/  @!P0 IMAD.MOV.U32 R11, RZ, RZ, RZ ;  /* 0x000000ffff0b8224 */ /* 0x000fe200078e00ff */
[----:B------:R-:W-:Y:S06]  /*4690*/  @!P0 BRA `(.L_x_92) ;  /* 0x00000000005c8947 */ /* 0x000fec0003800000 */
[----:B------:R-:W-:Y:S02]  /*46a0*/  FSETP.GTU.FTZ.AND P1, PT, |R5|, +INF , PT ;  /* 0x7f8000000500780b */ /* 0x000fe40003f3c200 */
[----:B------:R-:W-:-:S04]  /*46b0*/  FSETP.GTU.FTZ.AND P0, PT, |R0|, +INF , PT ;  /* 0x7f8000000000780b */ /* 0x000fc80003f1c200 */
[----:B------:R-:W-:-:S13]  /*46c0*/  PLOP3.LUT P0, PT, P0, P1, PT, 0xf8, 0x8f ;  /* 0x00000000008f781c */ /* 0x000fda0000703f70 */
[----:B------:R-:W-:Y:S05]  /*46d0*/  @P0 BRA `(.L_x_93) ;  /* 0x00000004004c0947 */ /* 0x000fea0003800000 */
[----:B------:R-:W-:-:S13]  /*46e0*/  LOP3.LUT P0, RZ, R14, 0x7fffffff, R13, 0xc8, !PT ;  /* 0x7fffffff0eff7812 */ /* 0x000fda000780c80d */
[----:B------:R-:W-:Y:S05]  /*46f0*/  @!P0 BRA `(.L_x_94) ;  /* 0x00000004003c8947 */ /* 0x000fea0003800000 */
[C---:B------:R-:W-:Y:S02]  /*4700*/  FSETP.NEU.FTZ.AND P1, PT, |R0|.reuse, +INF , PT ;  /* 0x7f8000000000780b */ /* 0x040fe40003f3d200 */
[----:B------:R-:W-:Y:S02]  /*4710*/  FSETP.NEU.FTZ.AND P0, PT, |R5|, +INF , PT ;  /* 0x7f8000000500780b */ /* 0x000fe40003f1d200 */
[----:B------:R-:W-:-:S11]  /*4720*/  FSETP.NEU.FTZ.AND P3, PT, |R0|, +INF , PT ;  /* 0x7f8000000000780b */ /* 0x000fd60003f7d200 */
[----:B------:R-:W-:Y:S05]  /*4730*/  @!P0 BRA !P1, `(.L_x_94) ;  /* 0x00000004002c8947 */ /* 0x000fea0004800000 */
[----:B------:R-:W-:-:S04]  /*4740*/  LOP3.LUT P1, RZ, R13, 0x7fffffff, RZ, 0xc0, !PT ;  /* 0x7fffffff0dff7812 */ /* 0x000fc8000782c0ff */
[----:B------:R-:W-:-:S13]  /*4750*/  PLOP3.LUT P0, PT, P0, P1, PT, 0x2f, 0xf2 ;  /* 0x0000000000f2781c */ /* 0x000fda0000702577 */
[----:B------:R-:W-:Y:S05]  /*4760*/  @P0 BRA `(.L_x_95) ;  /* 0x0000000400180947 */ /* 0x000fea0003800000 */
[----:B------:R-:W-:-:S04]  /*4770*/  LOP3.LUT P0, RZ, R14, 0x7fffffff, RZ, 0xc0, !PT ;  /* 0x7fffffff0eff7812 */ /* 0x000fc8000780c0ff */
[----:B------:R-:W-:-:S13]  /*4780*/  PLOP3.LUT P0, PT, P3, P0, PT, 0x2f, 0xf2 ;  /* 0x0000000000f2781c */ /* 0x000fda0001f00577 */
[----:B------:R-:W-:Y:S05]  /*4790*/  @P0 BRA `(.L_x_96) ;  /* 0x0000000400000947 */ /* 0x000fea0003800000 */
[----:B------:R-:W-:Y:S02]  /*47a0*/  ISETP.GE.AND P0, PT, R16, RZ, PT ;  /* 0x000000ff1000720c */ /* 0x000fe40003f06270 */
[----:B------:R-:W-:-:S11]  /*47b0*/  ISETP.GE.AND P1, PT, R15, RZ, PT ;  /* 0x000000ff0f00720c */ /* 0x000fd60003f26270 */
[----:B------:R-:W-:Y:S01]  /*47c0*/  @P0 MOV R11, RZ ;  /* 0x000000ff000b0202 */ /* 0x000fe20000000f00 */
[----:B------:R-:W-:Y:S02]  /*47d0*/  @!P0 IMAD.MOV.U32 R11, RZ, RZ, -0x40 ;  /* 0xffffffc0ff0b8424 */ /* 0x000fe400078e00ff */
[----:B------:R-:W-:Y:S01]  /*47e0*/  @!P0 FFMA R13, R0, 1.84467440737095516160e+19, RZ ;  /* 0x5f800000000d8823 */ /* 0x000fe200000000ff */
[----:B------:R-:W-:Y:S02]  /*47f0*/  @!P1 FFMA R14, R5, 1.84467440737095516160e+19, RZ ;  /* 0x5f800000050e9823 */ /* 0x000fe400000000ff */
[----:B------:R-:W-:-:S07]  /*4800*/  @!P1 IADD3 R11, PT, PT, R11, 0x40, RZ ;  /* 0x000000400b0b9810 */ /* 0x000fce0007ffe0ff */
.L_x_92:
[----:B------:R-:W-:Y:S01]  /*4810*/  LEA R15, R12, 0xc0800000, 0x17 ;  /* 0xc08000000c0f7811 */ /* 0x000fe200078eb8ff */
[----:B------:R-:W-:Y:S04]  /*4820*/  BSSY.RECONVERGENT B4, `(.L_x_97) ;  /* 0x0000036000047945 */ /* 0x000fe80003800200 */
[----:B------:R-:W-:Y:S01]  /*4830*/  IMAD.IADD R15, R14, 0x1, -R15 ;  /* 0x000000010e0f7824 */ /* 0x000fe200078e0a0f */
[----:B------:R-:W-:-:S03]  /*4840*/  IADD3 R14, PT, PT, R18, -0x7f, RZ ;  /* 0xffffff81120e7810 */ /* 0x000fc60007ffe0ff */
[----:B------:R-:W0:Y:S01]  /*4850*/  MUFU.RCP R16, R15 ;  /* 0x0000000f00107308 */ /* 0x000e220000001000 */
[----:B------:R-:W-:Y:S01]  /*4860*/  FADD.FTZ R17, -R15, -RZ ;  /* 0x800000ff0f117221 */ /* 0x000fe20000010100 */
[C---:B------:R-:W-:Y:S01]  /*4870*/  IMAD R0, R14.reuse, -0x800000, R13 ;  /* 0xff8000000e007824 */ /* 0x040fe200078e020d */
[----:B------:R-:W-:-:S05]  /*4880*/  IADD3 R14, PT, PT, R14, 0x7f, -R12 ;  /* 0x0000007f0e0e7810 */ /* 0x000fca0007ffe80c */
[----:B------:R-:W-:Y:S02]  /*4890*/  IMAD.IADD R11, R14, 0x1, R11 ;  /* 0x000000010e0b7824 */ /* 0x000fe400078e020b */
[----:B0-----:R-:W-:-:S04]  /*48a0*/  FFMA R19, R16, R17, 1 ;  /* 0x3f80000010137423 */ /* 0x001fc80000000011 */
[----:B------:R-:W-:-:S04]  /*48b0*/  FFMA R18, R16, R19, R16 ;  /* 0x0000001310127223 */ /* 0x000fc80000000010 */
[----:B------:R-:W-:-:S04]  /*48c0*/  FFMA R13, R0, R18, RZ ;  /* 0x00000012000d7223 */ /* 0x000fc800000000ff */
[----:B------:R-:W-:-:S04]  /*48d0*/  FFMA R16, R17, R13, R0 ;  /* 0x0000000d11107223 */ /* 0x000fc80000000000 */
[----:B------:R-:W-:-:S04]  /*48e0*/  FFMA R19, R18, R16, R13 ;  /* 0x0000001012137223 */ /* 0x000fc8000000000d */
[----:B------:R-:W-:-:S04]  /*48f0*/  FFMA R16, R17, R19, R0 ;  /* 0x0000001311107223 */ /* 0x000fc80000000000 */
[----:B------:R-:W-:-:S05]  /*4900*/  FFMA R0, R18, R16, R19 ;  /* 0x0000001012007223 */ /* 0x000fca0000000013 */
[----:B------:R-:W-:-:S04]  /*4910*/  SHF.R.U32.HI R12, RZ, 0x17, R0 ;  /* 0x00000017ff0c7819 */ /* 0x000fc80000011600 */
[----:B------:R-:W-:-:S04]  /*4920*/  LOP3.LUT R12, R12, 0xff, RZ, 0xc0, !PT ;  /* 0x000000ff0c0c7812 */ /* 0x000fc800078ec0ff */
[----:B------:R-:W-:-:S05]  /*4930*/  IADD3 R15, PT, PT, R12, R11, RZ ;  /* 0x0000000b0c0f7210 */ /* 0x000fca0007ffe0ff */
[----:B------:R-:W-:-:S05]  /*4940*/  VIADD R12, R15, 0xffffffff ;  /* 0xffffffff0f0c7836 */ /* 0x000fca0000000000 */
[----:B------:R-:W-:-:S13]  /*4950*/  ISETP.GE.U32.AND P0, PT, R12, 0xfe, PT ;  /* 0x000000fe0c00780c */ /* 0x000fda0003f06070 */
[----:B------:R-:W-:Y:S05]  /*4960*/  @!P0 BRA `(.L_x_98) ;  /* 0x0000000000808947 */ /* 0x000fea0003800000 */
[----:B------:R-:W-:-:S13]  /*4970*/  ISETP.GT.AND P0, PT, R15, 0xfe, PT ;  /* 0x000000fe0f00780c */ /* 0x000fda0003f04270 */
[----:B------:R-:W-:Y:S05]  /*4980*/  @P0 BRA `(.L_x_99) ;  /* 0x00000000006c0947 */ /* 0x000fea0003800000 */
[----:B------:R-:W-:-:S13]  /*4990*/  ISETP.GE.AND P0, PT, R15, 0x1, PT ;  /* 0x000000010f00780c */ /* 0x000fda0003f06270 */
[----:B------:R-:W-:Y:S05]  /*49a0*/  @P0 BRA `(.L_x_100) ;  /* 0x0000000000740947 */ /* 0x000fea0003800000 */
[----:B------:R-:W-:Y:S02]  /*49b0*/  ISETP.GE.AND P0, PT, R15, -0x18, PT ;  /* 0xffffffe80f00780c */ /* 0x000fe40003f06270 */
[----:B------:R-:W-:-:S11]  /*49c0*/  LOP3.LUT R0, R0, 0x80000000, RZ, 0xc0, !PT ;  /* 0x8000000000007812 */ /* 0x000fd600078ec0ff */
[----:B------:R-:W-:Y:S05]  /*49d0*/  @!P0 BRA `(.L_x_100) ;  /* 0x0000000000688947 */ /* 0x000fea0003800000 */
[CCC-:B------:R-:W-:Y:S01]  /*49e0*/  FFMA.RZ R11, R18.reuse, R16.reuse, R19.reuse ;  /* 0x00000010120b7223 */ /* 0x1c0fe2000000c013 */
[C---:B------:R-:W-:Y:S01]  /*49f0*/  IADD3 R14, PT, PT, R15.reuse, 0x20, RZ ;  /* 0x000000200f0e7810 */ /* 0x040fe20007ffe0ff */
[CCC-:B------:R-:W-:Y:S01]  /*4a00*/  FFMA.RM R12, R18.reuse, R16.reuse, R19.reuse ;  /* 0x00000010120c7223 */ /* 0x1c0fe20000004013 */
[----:B------:R-:W-:Y:S02]  /*4a10*/  ISETP.NE.AND P3, PT, R15, RZ, PT ;  /* 0x000000ff0f00720c */ /* 0x000fe40003f65270 */
[----:B------:R-:W-:Y:S01]  /*4a20*/  LOP3.LUT R13, R11, 0x7fffff, RZ, 0xc0, !PT ;  /* 0x007fffff0b0d7812 */ /* 0x000fe200078ec0ff */
[----:B------:R-:W-:Y:S01]  /*4a30*/  FFMA.RP R11, R18, R16, R19 ;  /* 0x00000010120b7223 */ /* 0x000fe20000008013 */
[----:B------:R-:W-:Y:S01]  /*4a40*/  ISETP.NE.AND P1, PT, R15, RZ, PT ;  /* 0x000000ff0f00720c */ /* 0x000fe20003f25270 */
[----:B------:R-:W-:Y:S01]  /*4a50*/  IMAD.MOV R15, RZ, RZ, -R15 ;  /* 0x000000ffff0f7224 */ /* 0x000fe200078e0a0f */
[----:B------:R-:W-:Y:S02]  /*4a60*/  LOP3.LUT R13, R13, 0x800000, RZ, 0xfc, !PT ;  /* 0x008000000d0d7812 */ /* 0x000fe400078efcff */
[----:B------:R-:W-:-:S02]  /*4a70*/  FSETP.NEU.FTZ.AND P0, PT, R11, R12, PT ;  /* 0x0000000c0b00720b */ /* 0x000fc40003f1d000 */
[----:B------:R-:W-:Y:S02]  /*4a80*/  SHF.L.U32 R14, R13, R14, RZ ;  /* 0x0000000e0d0e7219 */ /* 0x000fe400000006ff */
[----:B------:R-:W-:Y:S02]  /*4a90*/  SEL R12, R15, RZ, P3 ;  /* 0x000000ff0f0c7207 */ /* 0x000fe40001800000 */
[----:B------:R-:W-:Y:S02]  /*4aa0*/  ISETP.NE.AND P1, PT, R14, RZ, P1 ;  /* 0x000000ff0e00720c */ /* 0x000fe40000f25270 */
[----:B------:R-:W-:Y:S02]  /*4ab0*/  SHF.R.U32.HI R12, RZ, R12, R13 ;  /* 0x0000000cff0c7219 */ /* 0x000fe4000001160d */
[----:B------:R-:W-:Y:S02]  /*4ac0*/  PLOP3.LUT P0, PT, P0, P1, PT, 0xf8, 0x8f ;  /* 0x00000000008f781c */ /* 0x000fe40000703f70 */
[----:B------:R-:W-:-:S02]  /*4ad0*/  SHF.R.U32.HI R14, RZ, 0x1, R12 ;  /* 0x00000001ff0e7819 */ /* 0x000fc4000001160c */
[----:B------:R-:W-:-:S04]  /*4ae0*/  SEL R11, RZ, 0x1, !P0 ;  /* 0x00000001ff0b7807 */ /* 0x000fc80004000000 */
[----:B------:R-:W-:-:S04]  /*4af0*/  LOP3.LUT R11, R11, 0x1, R14, 0xf8, !PT ;  /* 0x000000010b0b7812 */ /* 0x000fc800078ef80e */
[----:B------:R-:W-:-:S04]  /*4b00*/  LOP3.LUT R11, R11, R12, RZ, 0xc0, !PT ;  /* 0x0000000c0b0b7212 */ /* 0x000fc800078ec0ff */
[----:B------:R-:W-:-:S04]  /*4b10*/  IADD3 R11, PT, PT, R14, R11, RZ ;  /* 0x0000000b0e0b7210 */ /* 0x000fc80007ffe0ff */
[----:B------:R-:W-:Y:S01]  /*4b20*/  LOP3.LUT R0, R11, R0, RZ, 0xfc, !PT ;  /* 0x000000000b007212 */ /* 0x000fe200078efcff */
[----:B------:R-:W-:Y:S06]  /*4b30*/  BRA `(.L_x_100) ;  /* 0x0000000000107947 */ /* 0x000fec0003800000 */
.L_x_99:
[----:B------:R-:W-:-:S04]  /*4b40*/  LOP3.LUT R0, R0, 0x80000000, RZ, 0xc0, !PT ;  /* 0x8000000000007812 */ /* 0x000fc800078ec0ff */
[----:B------:R-:W-:Y:S01]  /*4b50*/  LOP3.LUT R0, R0, 0x7f800000, RZ, 0xfc, !PT ;  /* 0x7f80000000007812 */ /* 0x000fe200078efcff */
[----:B------:R-:W-:Y:S06]  /*4b60*/  BRA `(.L_x_100) ;  /* 0x0000000000047947 */ /* 0x000fec0003800000 */
.L_x_98:
[----:B------:R-:W-:-:S07]  /*4b70*/  IMAD R0, R11, 0x800000, R0 ;  /* 0x008000000b007824 */ /* 0x000fce00078e0200 */
.L_x_100:
[----:B------:R-:W-:Y:S05]  /*4b80*/  BSYNC.RECONVERGENT B4 ;  /* 0x0000000000047941 */ /* 0x000fea0003800200 */
.L_x_97:
[----:B------:R-:W-:Y:S05]  /*4b90*/  BRA `(.L_x_101) ;  /* 0x0000000000207947 */ /* 0x000fea0003800000 */
.L_x_96:
[----:B------:R-:W-:-:S04]  /*4ba0*/  LOP3.LUT R0, R14, 0x80000000, R13, 0x48, !PT ;  /* 0x800000000e007812 */ /* 0x000fc800078e480d */
[----:B------:R-:W-:Y:S01]  /*4bb0*/  LOP3.LUT R0, R0, 0x7f800000, RZ, 0xfc, !PT ;  /* 0x7f80000000007812 */ /* 0x000fe200078efcff */
[----:B------:R-:W-:Y:S06]  /*4bc0*/  BRA `(.L_x_101) ;  /* 0x0000000000147947 */ /* 0x000fec0003800000 */
.L_x_95:
[----:B------:R-:W-:Y:S01]  /*4bd0*/  LOP3.LUT R0, R14, 0x80000000, R13, 0x48, !PT ;  /* 0x800000000e007812 */ /* 0x000fe200078e480d */
[----:B------:R-:W-:Y:S06]  /*4be0*/  BRA `(.L_x_101) ;  /* 0x00000000000c7947 */ /* 0x000fec0003800000 */
.L_x_94:
[----:B------:R-:W0:Y:S01]  /*4bf0*/  MUFU.RSQ R0, -QNAN ;  /* 0xffc0000000007908 */ /* 0x000e220000001400 */
[----:B------:R-:W-:Y:S05]  /*4c00*/  BRA `(.L_x_101) ;  /* 0x0000000000047947 */ /* 0x000fea0003800000 */
.L_x_93:
[----:B------:R-:W-:-:S07]  /*4c10*/  FADD.FTZ R0, R0, R5 ;  /* 0x0000000500007221 */ /* 0x000fce0000010000 */
.L_x_101:
[----:B------:R-:W-:Y:S05]  /*4c20*/  BSYNC.RECONVERGENT B3 ;  /* 0x0000000000037941 */ /* 0x000fea0003800200 */
.L_x_91:
[----:B------:R-:W-:-:S04]  /*4c30*/  MOV R11, 0x0 ;  /* 0x00000000000b7802 */ /* 0x000fc80000000f00 */
[----:B0-----:R-:W-:Y:S05]  /*4c40*/  RET.REL.NODEC R10 `(_Z28attention_fwd_bf16_mma_tiledPK13__nv_bfloat16S1_S1_PS_iiiiif) ;  /* 0xffffffb00aec7950 */ /* 0x001fea0003c3ffff */
.L_x_102:
[----:B------:R-:W-:-:S00]  /*4c50*/  BRA `(.L_x_102) ;  /* 0xfffffffc00fc7947 */ /* 0x000fc0000383ffff */
[----:B------:R-:W-:-:S00]  /*4c60*/  NOP ;  /* 0x0000000000007918 */ /* 0x000fc00000000000 */
        /* <DEDUP_REMOVED lines=9> */
.L_x_103:


//--------------------- .nv.shared._Z28attention_fwd_bf16_mma_tiledPK13__nv_bfloat16S1_S1_PS_iiiiif --------------------------
	.section	.nv.shared._Z28attention_fwd_bf16_mma_tiledPK13__nv_bfloat16S1_S1_PS_iiiiif,"aw",@nobits
	.sectionflags	@""
	.align	16
	.zero		1024


//--------------------- .nv.shared.reserved.0     --------------------------
	.section	.nv.shared.reserved.0,"aw",@nobits
	.weak		__nv_reservedSMEM_offset_0_alias
	.size		__nv_reservedSMEM_offset_0_alias, 0, 64
	.other		__nv_reservedSMEM_offset_0_alias,@"STO_CUDA_RESERVED_SHARED STV_DEFAULT"
__nv_reservedSMEM_offset_0_alias:
	.zero		0
	.zero		64


//--------------------- .nv.constant0._Z28attention_fwd_bf16_mma_tiledPK13__nv_bfloat16S1_S1_PS_iiiiif --------------------------
	.section	.nv.constant0._Z28attention_fwd_bf16_mma_tiledPK13__nv_bfloat16S1_S1_PS_iiiiif,"a",@progbits
	.sectionflags	@""
	.align	4
.nv.constant0._Z28attention_fwd_bf16_mma_tiledPK13__nv_bfloat16S1_S1_PS_iiiiif:
	.zero		952


//--------------------- SYMBOLS --------------------------

	.type		.nv.reservedSmem.offset0,@object
	.size		.nv.reservedSmem.offset0,0x4
	.type		.nv.reservedSmem.cap,@object
	.size		.nv.reservedSmem.cap,0x4
